	.target	sm_90a

	.elftype	@"ET_EXEC"


//--------------------- .note.nv.tkinfo           --------------------------
	.section	.note.nv.tkinfo,"",@"SHT_NOTE"
	.sectionflags	@"SHF_NOTE_NV_TKINFO"
	.tkinfo
        /*0018*/ 	.word	0x00000002
        /*0030*/ 	.string	""
        /*0030*/ 	.string	"ptxas"
        /*0030*/ 	.string	"Cuda compilation tools, release 13.0, V13.0.88"
        /*0030*/ 	.string	"Build cuda_13.0.r13.0/compiler.36424714_0"
        /*0030*/ 	.string	"-arch sm_90a -m 64 "



//--------------------- .note.nv.cuinfo           --------------------------
	.section	.note.nv.cuinfo,"",@"SHT_NOTE"
	.sectionflags	@"SHF_NOTE_NV_CUINFO"
        /*0018*/ 	.short	0x0002
        /*001a*/ 	.short	0x005a
        /*001c*/ 	.short	0x0082
	.zero		2


//--------------------- .nv.info                  --------------------------
	.section	.nv.info,"",@"SHT_CUDA_INFO"
	.align	4


	//----- nvinfo : EIATTR_REGCOUNT
	.align		4
        /*0000*/ 	.byte	0x04, 0x2f
        /*0002*/ 	.short	(.L_15 - .L_14)
	.align		4
.L_14:
        /*0004*/ 	.word	index@(_ZN7cutlass13device_kernelINS_4gemm6kernel13GemmUniversalIN4cute5tupleIJiiiiEEENS1_10collective13CollectiveMmaINS1_34MainloopSm90TmaGmmaWarpSpecializedILi5ENS5_IJNS4_1CILi2EEENSA_ILi1EEESC_EEENS1_32KernelTmaWarpSpecializedPingpongEEENS5_IJNSA_ILi64EEENSA_ILi256EEESG_EEENS_10bfloat16_tENS5_IJlSC_lEEESJ_SK_NS4_8TiledMMAINS4_8MMA_AtomIJNS4_4SM904GMMA28MMA_64x256x16_F32BF16BF16_SSILNSO_5MajorE0ELSQ_0ELNSO_7ScaleInE1ELSR_1EEEEEENS4_6LayoutINS5_IJSC_SC_SC_EEENS5_IJNSA_ILi0EEESW_SW_EEEEENS5_IJNS4_10UnderscoreESZ_SZ_EEEEENS4_13SM90_TMA_LOADENS4_14ComposedLayoutINS4_7SwizzleILi3ELi4ELi3EEENS4_18smem_ptr_flag_bitsILi16EEENSU_INS5_IJNSA_ILi8EEESG_EEENS5_IJSG_SC_EEEEEEEvNS4_8identityENS4_23SM90_TMA_LOAD_MULTICASTES1C_vS1D_EENS_8epilogue10collective6detail29Sm90TmaWarpSpecializedAdapterINS1H_15DefaultEpilogueISJ_SK_SK_NS1G_6thread17LinearCombinationISJ_Li1EffLNS1L_9ScaleType4KindE0ELNS_15FloatRoundStyleE2ESJ_EENS1_15EpilogueDefaultEEEEEvvEEEEvNT_6ParamsE)
        /*0008*/ 	.word	0x000000a8


	//----- nvinfo : EIATTR_FRAME_SIZE
	.align		4
.L_15:
        /*000c*/ 	.byte	0x04, 0x11
        /*000e*/ 	.short	(.L_17 - .L_16)
	.align		4
.L_16:
        /*0010*/ 	.word	index@(_ZN7cutlass13device_kernelINS_4gemm6kernel13GemmUniversalIN4cute5tupleIJiiiiEEENS1_10collective13CollectiveMmaINS1_34MainloopSm90TmaGmmaWarpSpecializedILi5ENS5_IJNS4_1CILi2EEENSA_ILi1EEESC_EEENS1_32KernelTmaWarpSpecializedPingpongEEENS5_IJNSA_ILi64EEENSA_ILi256EEESG_EEENS_10bfloat16_tENS5_IJlSC_lEEESJ_SK_NS4_8TiledMMAINS4_8MMA_AtomIJNS4_4SM904GMMA28MMA_64x256x16_F32BF16BF16_SSILNSO_5MajorE0ELSQ_0ELNSO_7ScaleInE1ELSR_1EEEEEENS4_6LayoutINS5_IJSC_SC_SC_EEENS5_IJNSA_ILi0EEESW_SW_EEEEENS5_IJNS4_10UnderscoreESZ_SZ_EEEEENS4_13SM90_TMA_LOADENS4_14ComposedLayoutINS4_7SwizzleILi3ELi4ELi3EEENS4_18smem_ptr_flag_bitsILi16EEENSU_INS5_IJNSA_ILi8EEESG_EEENS5_IJSG_SC_EEEEEEEvNS4_8identityENS4_23SM90_TMA_LOAD_MULTICASTES1C_vS1D_EENS_8epilogue10collective6detail29Sm90TmaWarpSpecializedAdapterINS1H_15DefaultEpilogueISJ_SK_SK_NS1G_6thread17LinearCombinationISJ_Li1EffLNS1L_9ScaleType4KindE0ELNS_15FloatRoundStyleE2ESJ_EENS1_15EpilogueDefaultEEEEEvvEEEEvNT_6ParamsE)
        /*0014*/ 	.word	0x00000008


	//----- nvinfo : EIATTR_MIN_STACK_SIZE
	.align		4
.L_17:
        /*0018*/ 	.byte	0x04, 0x12
        /*001a*/ 	.short	(.L_19 - .L_18)
	.align		4
.L_18:
        /*001c*/ 	.word	index@(_ZN7cutlass13device_kernelINS_4gemm6kernel13GemmUniversalIN4cute5tupleIJiiiiEEENS1_10collective13CollectiveMmaINS1_34MainloopSm90TmaGmmaWarpSpecializedILi5ENS5_IJNS4_1CILi2EEENSA_ILi1EEESC_EEENS1_32KernelTmaWarpSpecializedPingpongEEENS5_IJNSA_ILi64EEENSA_ILi256EEESG_EEENS_10bfloat16_tENS5_IJlSC_lEEESJ_SK_NS4_8TiledMMAINS4_8MMA_AtomIJNS4_4SM904GMMA28MMA_64x256x16_F32BF16BF16_SSILNSO_5MajorE0ELSQ_0ELNSO_7ScaleInE1ELSR_1EEEEEENS4_6LayoutINS5_IJSC_SC_SC_EEENS5_IJNSA_ILi0EEESW_SW_EEEEENS5_IJNS4_10UnderscoreESZ_SZ_EEEEENS4_13SM90_TMA_LOADENS4_14ComposedLayoutINS4_7SwizzleILi3ELi4ELi3EEENS4_18smem_ptr_flag_bitsILi16EEENSU_INS5_IJNSA_ILi8EEESG_EEENS5_IJSG_SC_EEEEEEEvNS4_8identityENS4_23SM90_TMA_LOAD_MULTICASTES1C_vS1D_EENS_8epilogue10collective6detail29Sm90TmaWarpSpecializedAdapterINS1H_15DefaultEpilogueISJ_SK_SK_NS1G_6thread17LinearCombinationISJ_Li1EffLNS1L_9ScaleType4KindE0ELNS_15FloatRoundStyleE2ESJ_EENS1_15EpilogueDefaultEEEEEvvEEEEvNT_6ParamsE)
        /*0020*/ 	.word	0x00000008
.L_19:


//--------------------- .nv.compat                --------------------------
	.section	.nv.compat,"",@"SHT_CUDA_COMPAT_INFO"
	.align	4
        /*0000*/ 	.byte	0x02, 0x09, 0x01, 0x00, 0x02, 0x02, 0x04, 0x00, 0x02, 0x05, 0x05, 0x00, 0x03, 0x07, 0x01, 0x01
        /*0010*/ 	.byte	0x02, 0x03, 0x01, 0x00, 0x02, 0x06, 0x01, 0x00, 0x04, 0x0b, 0x08, 0x00, 0x00, 0x00, 0x00, 0x00
        /*0020*/ 	.byte	0x00, 0x00, 0x00, 0x00


//--------------------- .nv.info._ZN7cutlass13device_kernelINS_4gemm6kernel13GemmUniversalIN4cute5tupleIJiiiiEEENS1_10collective13CollectiveMmaINS1_34MainloopSm90TmaGmmaWarpSpecializedILi5ENS5_IJNS4_1CILi2EEENSA_ILi1EEESC_EEENS1_32KernelTmaWarpSpecializedPingpongEEENS5_IJNSA_ILi64EEENSA_ILi256EEESG_EEENS_10bfloat16_tENS5_IJlSC_lEEESJ_SK_NS4_8TiledMMAINS4_8MMA_AtomIJNS4_4SM904GMMA28MMA_64x256x16_F32BF16BF16_SSILNSO_5MajorE0ELSQ_0ELNSO_7ScaleInE1ELSR_1EEEEEENS4_6LayoutINS5_IJSC_SC_SC_EEENS5_IJNSA_ILi0EEESW_SW_EEEEENS5_IJNS4_10UnderscoreESZ_SZ_EEEEENS4_13SM90_TMA_LOADENS4_14ComposedLayoutINS4_7SwizzleILi3ELi4ELi3EEENS4_18smem_ptr_flag_bitsILi16EEENSU_INS5_IJNSA_ILi8EEESG_EEENS5_IJSG_SC_EEEEEEEvNS4_8identityENS4_23SM90_TMA_LOAD_MULTICASTES1C_vS1D_EENS_8epilogue10collective6detail29Sm90TmaWarpSpecializedAdapterINS1H_15DefaultEpilogueISJ_SK_SK_NS1G_6thread17LinearCombinationISJ_Li1EffLNS1L_9ScaleType4KindE0ELNS_15FloatRoundStyleE2ESJ_EENS1_15EpilogueDefaultEEEEEvvEEEEvNT_6ParamsE --------------------------
	.section	.nv.info._ZN7cutlass13device_kernelINS_4gemm6kernel13GemmUniversalIN4cute5tupleIJiiiiEEENS1_10collective13CollectiveMmaINS1_34MainloopSm90TmaGmmaWarpSpecializedILi5ENS5_IJNS4_1CILi2EEENSA_ILi1EEESC_EEENS1_32KernelTmaWarpSpecializedPingpongEEENS5_IJNSA_ILi64EEENSA_ILi256EEESG_EEENS_10bfloat16_tENS5_IJlSC_lEEESJ_SK_NS4_8TiledMMAINS4_8MMA_AtomIJNS4_4SM904GMMA28MMA_64x256x16_F32BF16BF16_SSILNSO_5MajorE0ELSQ_0ELNSO_7ScaleInE1ELSR_1EEEEEENS4_6LayoutINS5_IJSC_SC_SC_EEENS5_IJNSA_ILi0EEESW_SW_EEEEENS5_IJNS4_10UnderscoreESZ_SZ_EEEEENS4_13SM90_TMA_LOADENS4_14ComposedLayoutINS4_7SwizzleILi3ELi4ELi3EEENS4_18smem_ptr_flag_bitsILi16EEENSU_INS5_IJNSA_ILi8EEESG_EEENS5_IJSG_SC_EEEEEEEvNS4_8identityENS4_23SM90_TMA_LOAD_MULTICASTES1C_vS1D_EENS_8epilogue10collective6detail29Sm90TmaWarpSpecializedAdapterINS1H_15DefaultEpilogueISJ_SK_SK_NS1G_6thread17LinearCombinationISJ_Li1EffLNS1L_9ScaleType4KindE0ELNS_15FloatRoundStyleE2ESJ_EENS1_15EpilogueDefaultEEEEEvvEEEEvNT_6ParamsE,"",@"SHT_CUDA_INFO"
	.sectionflags	@""
	.align	4


	//----- nvinfo : EIATTR_CUDA_API_VERSION
	.align		4
        /*0000*/ 	.byte	0x04, 0x37
        /*0002*/ 	.short	(.L_21 - .L_20)
.L_20:
        /*0004*/ 	.word	0x00000082


	//----- nvinfo : EIATTR_KPARAM_INFO
	.align		4
.L_21:
        /*0008*/ 	.byte	0x04, 0x17
        /*000a*/ 	.short	(.L_23 - .L_22)
.L_22:
        /*000c*/ 	.word	0x00000000
        /*0010*/ 	.short	0x0000
        /*0012*/ 	.short	0x0070
        /*0014*/ 	.byte	0x00, 0xf0, 0x01, 0x10


	//----- nvinfo : EIATTR_SPARSE_MMA_MASK
	.align		4
.L_23:
        /*0018*/ 	.byte	0x03, 0x50
        /*001a*/ 	.short	0x0000


	//----- nvinfo : EIATTR_MAXREG_COUNT
	.align		4
        /*001c*/ 	.byte	0x03, 0x1b
        /*001e*/ 	.short	0x00a8


	//----- nvinfo : EIATTR_NUM_BARRIERS
	.align		4
        /*0020*/ 	.byte	0x02, 0x4c
        /*0022*/ 	.byte	0x01
	.zero		1


	//----- nvinfo : EIATTR_EXTERNS
	.align		4
        /*0024*/ 	.byte	0x04, 0x0f
        /*0026*/ 	.short	(.L_25 - .L_24)


	//   ....[0]....
	.align		4
.L_24:
        /*0028*/ 	.word	index@(__assertfail)


	//----- nvinfo : EIATTR_ANNOTATIONS
	.align		4
.L_25:
        /*002c*/ 	.byte	0x04, 0x55
        /*002e*/ 	.short	(.L_27 - .L_26)


	//   ....[0]....
.L_26:
        /*0030*/ 	.word	0x00000001
        /*0034*/ 	.byte	0xd0, 0x0d, 0x00, 0x00, 0x01, 0x00, 0x00, 0x00, 0x70, 0x9f, 0x00, 0x00, 0x01, 0x00, 0x00, 0x00
        /*0044*/ 	.byte	0xf0, 0xab, 0x00, 0x00


	//----- nvinfo : EIATTR_MERCURY_ISA_VERSION
	.align		4
.L_27:
        /*0048*/ 	.byte	0x03, 0x5f
        /*004a*/ 	.short	0x0101


	//----- nvinfo : EIATTR_INT_WARP_WIDE_INSTR_OFFSETS
	.align		4
        /*004c*/ 	.byte	0x04, 0x31
        /*004e*/ 	.short	(.L_29 - .L_28)


	//   ....[0]....
.L_28:
        /*0050*/ 	.word	0x00000550


	//   ....[1]....
        /*0054*/ 	.word	0x00000580


	//   ....[2]....
        /*0058*/ 	.word	0x000005c0


	//   ....[3]....
        /*005c*/ 	.word	0x000006f0


	//   ....[4]....
        /*0060*/ 	.word	0x00000700


	//   ....[5]....
        /*0064*/ 	.word	0x00000710


	//   ....[6]....
        /*0068*/ 	.word	0x000007b0


	//   ....[7]....
        /*006c*/ 	.word	0x000007f0


	//   ....[8]....
        /*0070*/ 	.word	0x000020a0


	//----- nvinfo : EIATTR_COOP_GROUP_MASK_REGIDS
	.align		4
.L_29:
        /*0074*/ 	.byte	0x04, 0x29
        /*0076*/ 	.short	(.L_31 - .L_30)


	//   ....[0]....
.L_30:
        /*0078*/ 	.word	0xffffffff


	//   ....[1]....
        /*007c*/ 	.word	0xffffffff


	//   ....[2]....
        /*0080*/ 	.word	0xffffffff


	//   ....[3]....
        /*0084*/ 	.word	0xffffffff


	//   ....[4]....
        /*0088*/ 	.word	0xffffffff


	//   ....[5]....
        /*008c*/ 	.word	0xffffffff


	//   ....[6]....
        /*0090*/ 	.word	0xffffffff


	//----- nvinfo : EIATTR_COOP_GROUP_INSTR_OFFSETS
	.align		4
.L_31:
        /*0094*/ 	.byte	0x04, 0x28
        /*0096*/ 	.short	(.L_33 - .L_32)


	//   ....[0]....
.L_32:
        /*0098*/ 	.word	0x00000070


	//   ....[1]....
        /*009c*/ 	.word	0x00000080


	//   ....[2]....
        /*00a0*/ 	.word	0x00000140


	//   ....[3]....
        /*00a4*/ 	.word	0x00000310


	//   ....[4]....
        /*00a8*/ 	.word	0x00000350


	//   ....[5]....
        /*00ac*/ 	.word	0x00000730


	//   ....[6]....
        /*00b0*/ 	.word	0x00000970


	//----- nvinfo : EIATTR_REG_RECONFIG
	.align		4
.L_33:
        /*00b4*/ 	.byte	0x01, 0x54
	.zero		2


	//----- nvinfo : EIATTR_SYSCALL_OFFSETS
	.align		4
        /*00b8*/ 	.byte	0x04, 0x46
        /*00ba*/ 	.short	(.L_35 - .L_34)


	//   ....[0]....
.L_34:
        /*00bc*/ 	.word	0x00001800


	//----- nvinfo : EIATTR_MBARRIER_INSTR_OFFSETS
	.align		4
.L_35:
        /*00c0*/ 	.byte	0x04, 0x39
        /*00c2*/ 	.short	(.L_37 - .L_36)


	//   ....[0]....
.L_36:
        /*00c4*/ 	.word	0x00000260
        /*00c8*/ 	.word	0x000000ff
        /*00cc*/ 	.word	0x00000000
        /*00d0*/ 	.short	0x0100
        /*00d2*/ 	.byte	0x08
	.zero		1


	//   ....[1]....
        /*00d4*/ 	.word	0x00000270
        /*00d8*/ 	.word	0x000000ff
        /*00dc*/ 	.word	0x00000028
        /*00e0*/ 	.short	0x0100
        /*00e2*/ 	.byte	0x08
	.zero		1


	//   ....[2]....
        /*00e4*/ 	.word	0x00000280
        /*00e8*/ 	.word	0x000000ff
        /*00ec*/ 	.word	0x00000008
        /*00f0*/ 	.short	0x0100
        /*00f2*/ 	.byte	0x08
	.zero		1


	//   ....[3]....
        /*00f4*/ 	.word	0x00000290
        /*00f8*/ 	.word	0x000000ff
        /*00fc*/ 	.word	0x00000030
        /*0100*/ 	.short	0x0100
        /*0102*/ 	.byte	0x08
	.zero		1


	//   ....[4]....
        /*0104*/ 	.word	0x000002a0
        /*0108*/ 	.word	0x000000ff
        /*010c*/ 	.word	0x00000010
        /*0110*/ 	.short	0x0100
        /*0112*/ 	.byte	0x08
	.zero		1


	//   ....[5]....
        /*0114*/ 	.word	0x000002b0
        /*0118*/ 	.word	0x000000ff
        /*011c*/ 	.word	0x00000038
        /*0120*/ 	.short	0x0100
        /*0122*/ 	.byte	0x08
	.zero		1


	//   ....[6]....
        /*0124*/ 	.word	0x000002c0
        /*0128*/ 	.word	0x000000ff
        /*012c*/ 	.word	0x00000018
        /*0130*/ 	.short	0x0100
        /*0132*/ 	.byte	0x08
	.zero		1


	//   ....[7]....
        /*0134*/ 	.word	0x000002d0
        /*0138*/ 	.word	0x000000ff
        /*013c*/ 	.word	0x00000040
        /*0140*/ 	.short	0x0100
        /*0142*/ 	.byte	0x08
	.zero		1


	//   ....[8]....
        /*0144*/ 	.word	0x000002e0
        /*0148*/ 	.word	0x000000ff
        /*014c*/ 	.word	0x00000020
        /*0150*/ 	.short	0x0100
        /*0152*/ 	.byte	0x08
	.zero		1


	//   ....[9]....
        /*0154*/ 	.word	0x000002f0
        /*0158*/ 	.word	0x000000ff
        /*015c*/ 	.word	0x00000048
        /*0160*/ 	.short	0x0100
        /*0162*/ 	.byte	0x08
	.zero		1


	//   ....[10]....
        /*0164*/ 	.word	0x00000820
        /*0168*/ 	.word	0x000000ff
        /*016c*/ 	.word	0x00000080
        /*0170*/ 	.short	0x0100
        /*0172*/ 	.byte	0x08
	.zero		1


	//   ....[11]....
        /*0174*/ 	.word	0x000008b0
        /*0178*/ 	.word	0x000000ff
        /*017c*/ 	.word	0x00000088
        /*0180*/ 	.short	0x0100
        /*0182*/ 	.byte	0x08
	.zero		1


	//   ....[12]....
        /*0184*/ 	.word	0x000008f0
        /*0188*/ 	.word	0x000000ff
        /*018c*/ 	.word	0x00000060
        /*0190*/ 	.short	0x0100
        /*0192*/ 	.byte	0x09
	.zero		1


	//   ....[13]....
        /*0194*/ 	.word	0x00000900
        /*0198*/ 	.word	0x000000ff
        /*019c*/ 	.word	0x00000068
        /*01a0*/ 	.short	0x0100
        /*01a2*/ 	.byte	0x09
	.zero		1


	//   ....[14]....
        /*01a4*/ 	.word	0x00000910
        /*01a8*/ 	.word	0x000000ff
        /*01ac*/ 	.word	0x00000070
        /*01b0*/ 	.short	0x0100
        /*01b2*/ 	.byte	0x09
	.zero		1


	//   ....[15]....
        /*01b4*/ 	.word	0x00000920
        /*01b8*/ 	.word	0x000000ff
        /*01bc*/ 	.word	0x00000078
        /*01c0*/ 	.short	0x0100
        /*01c2*/ 	.byte	0x09
	.zero		1


	//   ....[16]....
        /*01c4*/ 	.word	0x000016e0
        /*01c8*/ 	.word	0x0000009f
        /*01cc*/ 	.word	0x00000000
        /*01d0*/ 	.short	0x010a
        /*01d2*/ 	.byte	0x2a
	.zero		1


	//   ....[17]....
        /*01d4*/ 	.word	0x00001880
        /*01d8*/ 	.word	0x00000003
        /*01dc*/ 	.word	0x00000000
        /*01e0*/ 	.short	0x010a
        /*01e2*/ 	.byte	0x3f
	.zero		1


	//   ....[18]....
        /*01e4*/ 	.word	0x000018e0
        /*01e8*/ 	.word	0x00000003
        /*01ec*/ 	.word	0x00000000
        /*01f0*/ 	.short	0x010a
        /*01f2*/ 	.byte	0x3f
	.zero		1


	//   ....[19]....
        /*01f4*/ 	.word	0x00001c70
        /*01f8*/ 	.word	0x000000ff
        /*01fc*/ 	.word	0x00000000
        /*0200*/ 	.short	0x010a
        /*0202*/ 	.byte	0x04
	.zero		1


	//   ....[20]....
        /*0204*/ 	.word	0x00001cb0
        /*0208*/ 	.word	0x000000ff
        /*020c*/ 	.word	0x00000000
        /*0210*/ 	.short	0x010a
        /*0212*/ 	.byte	0x04
	.zero		1


	//   ....[21]....
        /*0214*/ 	.word	0x00001f40
        /*0218*/ 	.word	0x00000005
        /*021c*/ 	.word	0x00000000
        /*0220*/ 	.short	0x0101
        /*0222*/ 	.byte	0x3f
	.zero		1


	//   ....[22]....
        /*0224*/ 	.word	0x00002040
        /*0228*/ 	.word	0x000000a0
        /*022c*/ 	.word	0x00000000
        /*0230*/ 	.short	0x0101
        /*0232*/ 	.byte	0x2d
	.zero		1


	//   ....[23]....
        /*0234*/ 	.word	0x00002140
        /*0238*/ 	.word	0x00000003
        /*023c*/ 	.word	0x00000000
        /*0240*/ 	.short	0x0101
        /*0242*/ 	.byte	0x3f
	.zero		1


	//   ....[24]....
        /*0244*/ 	.word	0x00002200
        /*0248*/ 	.word	0x0000009f
        /*024c*/ 	.word	0x00000010
        /*0250*/ 	.short	0x010a
        /*0252*/ 	.byte	0x2a
	.zero		1


	//   ....[25]....
        /*0254*/ 	.word	0x00009f90
        /*0258*/ 	.word	0x000000a2
        /*025c*/ 	.word	0x00000000
        /*0260*/ 	.short	0x0101
        /*0262*/ 	.byte	0x2d
	.zero		1


	//   ....[26]....
        /*0264*/ 	.word	0x0000a940
        /*0268*/ 	.word	0x0000000c
        /*026c*/ 	.word	0x00000028
        /*0270*/ 	.short	0x010a
        /*0272*/ 	.byte	0x3f
	.zero		1


	//   ....[27]....
        /*0274*/ 	.word	0x0000ad00
        /*0278*/ 	.word	0x00000004
        /*027c*/ 	.word	0x00000088
        /*0280*/ 	.short	0x0101
        /*0282*/ 	.byte	0x3f
	.zero		1


	//   ....[28]....
        /*0284*/ 	.word	0x0000b490
        /*0288*/ 	.word	0x00000007
        /*028c*/ 	.word	0x00000000
        /*0290*/ 	.short	0x010a
        /*0292*/ 	.byte	0x3f
	.zero		1


	//   ....[29]....
        /*0294*/ 	.word	0x0000b510
        /*0298*/ 	.word	0x00000009
        /*029c*/ 	.word	0x00000000
        /*02a0*/ 	.short	0x010a
        /*02a2*/ 	.byte	0x3f
	.zero		1


	//   ....[30]....
        /*02a4*/ 	.word	0x0000b5a0
        /*02a8*/ 	.word	0x00000006
        /*02ac*/ 	.word	0x00000000
        /*02b0*/ 	.short	0x010a
        /*02b2*/ 	.byte	0x3f
	.zero		1


	//   ....[31]....
        /*02b4*/ 	.word	0x0000b630
        /*02b8*/ 	.word	0x00000009
        /*02bc*/ 	.word	0x00000000
        /*02c0*/ 	.short	0x010a
        /*02c2*/ 	.byte	0x3f
	.zero		1


	//   ....[32]....
        /*02c4*/ 	.word	0x0000b6c0
        /*02c8*/ 	.word	0x00000003
        /*02cc*/ 	.word	0x00000000
        /*02d0*/ 	.short	0x010a
        /*02d2*/ 	.byte	0x3f
	.zero		1


	//   ....[33]....
        /*02d4*/ 	.word	0x0000b720
        /*02d8*/ 	.word	0x000000a1
        /*02dc*/ 	.word	0x00000000
        /*02e0*/ 	.short	0x010a
        /*02e2*/ 	.byte	0x3f
	.zero		1


	//   ....[34]....
        /*02e4*/ 	.word	0x0000b770
        /*02e8*/ 	.word	0x00000003
        /*02ec*/ 	.word	0x00000000
        /*02f0*/ 	.short	0x010a
        /*02f2*/ 	.byte	0x3f
	.zero		1


	//   ....[35]....
        /*02f4*/ 	.word	0x0000b7d0
        /*02f8*/ 	.word	0x00000005
        /*02fc*/ 	.word	0x00000000
        /*0300*/ 	.short	0x010a
        /*0302*/ 	.byte	0x3f
	.zero		1


	//   ....[36]....
        /*0304*/ 	.word	0x0000b820
        /*0308*/ 	.word	0x000000a1
        /*030c*/ 	.word	0x00000010
        /*0310*/ 	.short	0x010a
        /*0312*/ 	.byte	0x3f
	.zero		1


	//   ....[37]....
        /*0314*/ 	.word	0x0000b8f0
        /*0318*/ 	.word	0x0000000c
        /*031c*/ 	.word	0x00000028
        /*0320*/ 	.short	0x010a
        /*0322*/ 	.byte	0x3f
	.zero		1


	//   ....[38]....
        /*0324*/ 	.word	0x0000b9c0
        /*0328*/ 	.word	0x00000007
        /*032c*/ 	.word	0x00000000
        /*0330*/ 	.short	0x010a
        /*0332*/ 	.byte	0x3f
	.zero		1


	//   ....[39]....
        /*0334*/ 	.word	0x0000ba10
        /*0338*/ 	.word	0x00000009
        /*033c*/ 	.word	0x00000000
        /*0340*/ 	.short	0x010a
        /*0342*/ 	.byte	0x3f
	.zero		1


	//   ....[40]....
        /*0344*/ 	.word	0x0000ba60
        /*0348*/ 	.word	0x00000006
        /*034c*/ 	.word	0x00000000
        /*0350*/ 	.short	0x010a
        /*0352*/ 	.byte	0x3f
	.zero		1


	//   ....[41]....
        /*0354*/ 	.word	0x0000bab0
        /*0358*/ 	.word	0x00000009
        /*035c*/ 	.word	0x00000000
        /*0360*/ 	.short	0x010a
        /*0362*/ 	.byte	0x3f
	.zero		1


	//----- nvinfo : EIATTR_NUM_MBARRIERS
	.align		4
.L_37:
        /*0364*/ 	.byte	0x03, 0x38
        /*0366*/ 	.short	0x0010


	//----- nvinfo : EIATTR_EXIT_INSTR_OFFSETS
	.align		4
        /*0368*/ 	.byte	0x04, 0x1c
        /*036a*/ 	.short	(.L_39 - .L_38)


	//   ....[0]....
.L_38:
        /*036c*/ 	.word	0x00001410


	//   ....[1]....
        /*0370*/ 	.word	0x00001470


	//   ....[2]....
        /*0374*/ 	.word	0x0000a620


	//   ....[3]....
        /*0378*/ 	.word	0x0000a650


	//   ....[4]....
        /*037c*/ 	.word	0x0000b710


	//----- nvinfo : EIATTR_MAX_THREADS
	.align		4
.L_39:
        /*0380*/ 	.byte	0x04, 0x05
        /*0382*/ 	.short	(.L_41 - .L_40)
.L_40:
        /*0384*/ 	.word	0x00000180
        /*0388*/ 	.word	0x00000001
        /*038c*/ 	.word	0x00000001


	//----- nvinfo : EIATTR_CRS_STACK_SIZE
	.align		4
.L_41:
        /*0390*/ 	.byte	0x04, 0x1e
        /*0392*/ 	.short	(.L_43 - .L_42)
.L_42:
        /*0394*/ 	.word	0x00000000


	//----- nvinfo : EIATTR_CBANK_PARAM_SIZE
	.align		4
.L_43:
        /*0398*/ 	.byte	0x03, 0x19
        /*039a*/ 	.short	0x0470


	//----- nvinfo : EIATTR_PARAM_CBANK
	.align		4
        /*039c*/ 	.byte	0x04, 0x0a
        /*039e*/ 	.short	(.L_45 - .L_44)
	.align		4
.L_44:
        /*03a0*/ 	.word	index@(.nv.constant0._ZN7cutlass13device_kernelINS_4gemm6kernel13GemmUniversalIN4cute5tupleIJiiiiEEENS1_10collective13CollectiveMmaINS1_34MainloopSm90TmaGmmaWarpSpecializedILi5ENS5_IJNS4_1CILi2EEENSA_ILi1EEESC_EEENS1_32KernelTmaWarpSpecializedPingpongEEENS5_IJNSA_ILi64EEENSA_ILi256EEESG_EEENS_10bfloat16_tENS5_IJlSC_lEEESJ_SK_NS4_8TiledMMAINS4_8MMA_AtomIJNS4_4SM904GMMA28MMA_64x256x16_F32BF16BF16_SSILNSO_5MajorE0ELSQ_0ELNSO_7ScaleInE1ELSR_1EEEEEENS4_6LayoutINS5_IJSC_SC_SC_EEENS5_IJNSA_ILi0EEESW_SW_EEEEENS5_IJNS4_10UnderscoreESZ_SZ_EEEEENS4_13SM90_TMA_LOADENS4_14ComposedLayoutINS4_7SwizzleILi3ELi4ELi3EEENS4_18smem_ptr_flag_bitsILi16EEENSU_INS5_IJNSA_ILi8EEESG_EEENS5_IJSG_SC_EEEEEEEvNS4_8identityENS4_23SM90_TMA_LOAD_MULTICASTES1C_vS1D_EENS_8epilogue10collective6detail29Sm90TmaWarpSpecializedAdapterINS1H_15DefaultEpilogueISJ_SK_SK_NS1G_6thread17LinearCombinationISJ_Li1EffLNS1L_9ScaleType4KindE0ELNS_15FloatRoundStyleE2ESJ_EENS1_15EpilogueDefaultEEEEEvvEEEEvNT_6ParamsE)
        /*03a4*/ 	.short	0x0210
        /*03a6*/ 	.short	0x0470


	//----- nvinfo : EIATTR_SW_WAR
	.align		4
.L_45:
        /*03a8*/ 	.byte	0x04, 0x36
        /*03aa*/ 	.short	(.L_47 - .L_46)
.L_46:
        /*03ac*/ 	.word	0x00000008
.L_47:


//--------------------- .nv.callgraph             --------------------------
	.section	.nv.callgraph,"",@"SHT_CUDA_CALLGRAPH"
	.align	4
	.sectionentsize	8
	.align		4
        /*0000*/ 	.word	0x00000000
	.align		4
        /*0004*/ 	.word	0xffffffff
	.align		4
        /*0008*/ 	.word	index@(_ZN7cutlass13device_kernelINS_4gemm6kernel13GemmUniversalIN4cute5tupleIJiiiiEEENS1_10collective13CollectiveMmaINS1_34MainloopSm90TmaGmmaWarpSpecializedILi5ENS5_IJNS4_1CILi2EEENSA_ILi1EEESC_EEENS1_32KernelTmaWarpSpecializedPingpongEEENS5_IJNSA_ILi64EEENSA_ILi256EEESG_EEENS_10bfloat16_tENS5_IJlSC_lEEESJ_SK_NS4_8TiledMMAINS4_8MMA_AtomIJNS4_4SM904GMMA28MMA_64x256x16_F32BF16BF16_SSILNSO_5MajorE0ELSQ_0ELNSO_7ScaleInE1ELSR_1EEEEEENS4_6LayoutINS5_IJSC_SC_SC_EEENS5_IJNSA_ILi0EEESW_SW_EEEEENS5_IJNS4_10UnderscoreESZ_SZ_EEEEENS4_13SM90_TMA_LOADENS4_14ComposedLayoutINS4_7SwizzleILi3ELi4ELi3EEENS4_18smem_ptr_flag_bitsILi16EEENSU_INS5_IJNSA_ILi8EEESG_EEENS5_IJSG_SC_EEEEEEEvNS4_8identityENS4_23SM90_TMA_LOAD_MULTICASTES1C_vS1D_EENS_8epilogue10collective6detail29Sm90TmaWarpSpecializedAdapterINS1H_15DefaultEpilogueISJ_SK_SK_NS1G_6thread17LinearCombinationISJ_Li1EffLNS1L_9ScaleType4KindE0ELNS_15FloatRoundStyleE2ESJ_EENS1_15EpilogueDefaultEEEEEvvEEEEvNT_6ParamsE)
	.align		4
        /*000c*/ 	.word	index@(__assertfail)
	.align		4
        /*0010*/ 	.word	0x00000000
	.align		4
        /*0014*/ 	.word	0xfffffffe
	.align		4
        /*0018*/ 	.word	0x00000000
	.align		4
        /*001c*/ 	.word	0xfffffffd
	.align		4
        /*0020*/ 	.word	0x00000000
	.align		4
        /*0024*/ 	.word	0xfffffffc


//--------------------- .nv.constant4             --------------------------
	.section	.nv.constant4,"a",@progbits
	.align	8
	.align		8
.nv.constant4:
        /*0000*/ 	.dword	__assertfail
	.align		8
        /*0008*/ 	.dword	__unnamed_1
	.align		8
        /*0010*/ 	.dword	_ZN40_INTERNAL_13ec8c01_4_k_cu_3bcda4db_262054cuda3std3__45__cpo5beginE
	.align		8
        /*0018*/ 	.dword	_ZN40_INTERNAL_13ec8c01_4_k_cu_3bcda4db_262054cuda3std3__45__cpo3endE
	.align		8
        /*0020*/ 	.dword	_ZN40_INTERNAL_13ec8c01_4_k_cu_3bcda4db_262054cuda3std3__45__cpo6cbeginE
	.align		8
        /*0028*/ 	.dword	_ZN40_INTERNAL_13ec8c01_4_k_cu_3bcda4db_262054cuda3std3__45__cpo4cendE
	.align		8
        /*0030*/ 	.dword	_ZN40_INTERNAL_13ec8c01_4_k_cu_3bcda4db_262054cuda3std3__442_GLOBAL__N__13ec8c01_4_k_cu_3bcda4db_262056ignoreE
	.align		8
        /*0038*/ 	.dword	_ZN40_INTERNAL_13ec8c01_4_k_cu_3bcda4db_262054cuda3std3__419piecewise_constructE
	.align		8
        /*0040*/ 	.dword	_ZN40_INTERNAL_13ec8c01_4_k_cu_3bcda4db_262054cuda3std3__48in_placeE
	.align		8
        /*0048*/ 	.dword	_ZN40_INTERNAL_13ec8c01_4_k_cu_3bcda4db_262054cuda3std6ranges3__45__cpo4swapE
	.align		8
        /*0050*/ 	.dword	_ZN40_INTERNAL_13ec8c01_4_k_cu_3bcda4db_262054cuda3std6ranges3__45__cpo9iter_moveE
	.align		8
        /*0058*/ 	.dword	_ZN40_INTERNAL_13ec8c01_4_k_cu_3bcda4db_262054cute7productE
	.align		8
        /*0060*/ 	.dword	_ZN40_INTERNAL_13ec8c01_4_k_cu_3bcda4db_262054cute1_E
	.align		8
        /*0068*/ 	.dword	$str$22
	.align		8
        /*0070*/ 	.dword	$str$23


//--------------------- .text._ZN7cutlass13device_kernelINS_4gemm6kernel13GemmUniversalIN4cute5tupleIJiiiiEEENS1_10collective13CollectiveMmaINS1_34MainloopSm90TmaGmmaWarpSpecializedILi5ENS5_IJNS4_1CILi2EEENSA_ILi1EEESC_EEENS1_32KernelTmaWarpSpecializedPingpongEEENS5_IJNSA_ILi64EEENSA_ILi256EEESG_EEENS_10bfloat16_tENS5_IJlSC_lEEESJ_SK_NS4_8TiledMMAINS4_8MMA_AtomIJNS4_4SM904GMMA28MMA_64x256x16_F32BF16BF16_SSILNSO_5MajorE0ELSQ_0ELNSO_7ScaleInE1ELSR_1EEEEEENS4_6LayoutINS5_IJSC_SC_SC_EEENS5_IJNSA_ILi0EEESW_SW_EEEEENS5_IJNS4_10UnderscoreESZ_SZ_EEEEENS4_13SM90_TMA_LOADENS4_14ComposedLayoutINS4_7SwizzleILi3ELi4ELi3EEENS4_18smem_ptr_flag_bitsILi16EEENSU_INS5_IJNSA_ILi8EEESG_EEENS5_IJSG_SC_EEEEEEEvNS4_8identityENS4_23SM90_TMA_LOAD_MULTICASTES1C_vS1D_EENS_8epilogue10collective6detail29Sm90TmaWarpSpecializedAdapterINS1H_15DefaultEpilogueISJ_SK_SK_NS1G_6thread17LinearCombinationISJ_Li1EffLNS1L_9ScaleType4KindE0ELNS_15FloatRoundStyleE2ESJ_EENS1_15EpilogueDefaultEEEEEvvEEEEvNT_6ParamsE --------------------------
	.section	.text._ZN7cutlass13device_kernelINS_4gemm6kernel13GemmUniversalIN4cute5tupleIJiiiiEEENS1_10collective13CollectiveMmaINS1_34MainloopSm90TmaGmmaWarpSpecializedILi5ENS5_IJNS4_1CILi2EEENSA_ILi1EEESC_EEENS1_32KernelTmaWarpSpecializedPingpongEEENS5_IJNSA_ILi64EEENSA_ILi256EEESG_EEENS_10bfloat16_tENS5_IJlSC_lEEESJ_SK_NS4_8TiledMMAINS4_8MMA_AtomIJNS4_4SM904GMMA28MMA_64x256x16_F32BF16BF16_SSILNSO_5MajorE0ELSQ_0ELNSO_7ScaleInE1ELSR_1EEEEEENS4_6LayoutINS5_IJSC_SC_SC_EEENS5_IJNSA_ILi0EEESW_SW_EEEEENS5_IJNS4_10UnderscoreESZ_SZ_EEEEENS4_13SM90_TMA_LOADENS4_14ComposedLayoutINS4_7SwizzleILi3ELi4ELi3EEENS4_18smem_ptr_flag_bitsILi16EEENSU_INS5_IJNSA_ILi8EEESG_EEENS5_IJSG_SC_EEEEEEEvNS4_8identityENS4_23SM90_TMA_LOAD_MULTICASTES1C_vS1D_EENS_8epilogue10collective6detail29Sm90TmaWarpSpecializedAdapterINS1H_15DefaultEpilogueISJ_SK_SK_NS1G_6thread17LinearCombinationISJ_Li1EffLNS1L_9ScaleType4KindE0ELNS_15FloatRoundStyleE2ESJ_EENS1_15EpilogueDefaultEEEEEvvEEEEvNT_6ParamsE,"ax",@progbits
	.align	128
.text._ZN7cutlass13device_kernelINS_4gemm6kernel13GemmUniversalIN4cute5tupleIJiiiiEEENS1_10collective13CollectiveMmaINS1_34MainloopSm90TmaGmmaWarpSpecializedILi5ENS5_IJNS4_1CILi2EEENSA_ILi1EEESC_EEENS1_32KernelTmaWarpSpecializedPingpongEEENS5_IJNSA_ILi64EEENSA_ILi256EEESG_EEENS_10bfloat16_tENS5_IJlSC_lEEESJ_SK_NS4_8TiledMMAINS4_8MMA_AtomIJNS4_4SM904GMMA28MMA_64x256x16_F32BF16BF16_SSILNSO_5MajorE0ELSQ_0ELNSO_7ScaleInE1ELSR_1EEEEEENS4_6LayoutINS5_IJSC_SC_SC_EEENS5_IJNSA_ILi0EEESW_SW_EEEEENS5_IJNS4_10UnderscoreESZ_SZ_EEEEENS4_13SM90_TMA_LOADENS4_14ComposedLayoutINS4_7SwizzleILi3ELi4ELi3EEENS4_18smem_ptr_flag_bitsILi16EEENSU_INS5_IJNSA_ILi8EEESG_EEENS5_IJSG_SC_EEEEEEEvNS4_8identityENS4_23SM90_TMA_LOAD_MULTICASTES1C_vS1D_EENS_8epilogue10collective6detail29Sm90TmaWarpSpecializedAdapterINS1H_15DefaultEpilogueISJ_SK_SK_NS1G_6thread17LinearCombinationISJ_Li1EffLNS1L_9ScaleType4KindE0ELNS_15FloatRoundStyleE2ESJ_EENS1_15EpilogueDefaultEEEEEvvEEEEvNT_6ParamsE:
        .type           _ZN7cutlass13device_kernelINS_4gemm6kernel13GemmUniversalIN4cute5tupleIJiiiiEEENS1_10collective13CollectiveMmaINS1_34MainloopSm90TmaGmmaWarpSpecializedILi5ENS5_IJNS4_1CILi2EEENSA_ILi1EEESC_EEENS1_32KernelTmaWarpSpecializedPingpongEEENS5_IJNSA_ILi64EEENSA_ILi256EEESG_EEENS_10bfloat16_tENS5_IJlSC_lEEESJ_SK_NS4_8TiledMMAINS4_8MMA_AtomIJNS4_4SM904GMMA28MMA_64x256x16_F32BF16BF16_SSILNSO_5MajorE0ELSQ_0ELNSO_7ScaleInE1ELSR_1EEEEEENS4_6LayoutINS5_IJSC_SC_SC_EEENS5_IJNSA_ILi0EEESW_SW_EEEEENS5_IJNS4_10UnderscoreESZ_SZ_EEEEENS4_13SM90_TMA_LOADENS4_14ComposedLayoutINS4_7SwizzleILi3ELi4ELi3EEENS4_18smem_ptr_flag_bitsILi16EEENSU_INS5_IJNSA_ILi8EEESG_EEENS5_IJSG_SC_EEEEEEEvNS4_8identityENS4_23SM90_TMA_LOAD_MULTICASTES1C_vS1D_EENS_8epilogue10collective6detail29Sm90TmaWarpSpecializedAdapterINS1H_15DefaultEpilogueISJ_SK_SK_NS1G_6thread17LinearCombinationISJ_Li1EffLNS1L_9ScaleType4KindE0ELNS_15FloatRoundStyleE2ESJ_EENS1_15EpilogueDefaultEEEEEvvEEEEvNT_6ParamsE,@function
        .size           _ZN7cutlass13device_kernelINS_4gemm6kernel13GemmUniversalIN4cute5tupleIJiiiiEEENS1_10collective13CollectiveMmaINS1_34MainloopSm90TmaGmmaWarpSpecializedILi5ENS5_IJNS4_1CILi2EEENSA_ILi1EEESC_EEENS1_32KernelTmaWarpSpecializedPingpongEEENS5_IJNSA_ILi64EEENSA_ILi256EEESG_EEENS_10bfloat16_tENS5_IJlSC_lEEESJ_SK_NS4_8TiledMMAINS4_8MMA_AtomIJNS4_4SM904GMMA28MMA_64x256x16_F32BF16BF16_SSILNSO_5MajorE0ELSQ_0ELNSO_7ScaleInE1ELSR_1EEEEEENS4_6LayoutINS5_IJSC_SC_SC_EEENS5_IJNSA_ILi0EEESW_SW_EEEEENS5_IJNS4_10UnderscoreESZ_SZ_EEEEENS4_13SM90_TMA_LOADENS4_14ComposedLayoutINS4_7SwizzleILi3ELi4ELi3EEENS4_18smem_ptr_flag_bitsILi16EEENSU_INS5_IJNSA_ILi8EEESG_EEENS5_IJSG_SC_EEEEEEEvNS4_8identityENS4_23SM90_TMA_LOAD_MULTICASTES1C_vS1D_EENS_8epilogue10collective6detail29Sm90TmaWarpSpecializedAdapterINS1H_15DefaultEpilogueISJ_SK_SK_NS1G_6thread17LinearCombinationISJ_Li1EffLNS1L_9ScaleType4KindE0ELNS_15FloatRoundStyleE2ESJ_EENS1_15EpilogueDefaultEEEEEvvEEEEvNT_6ParamsE,(.L_x_331 - _ZN7cutlass13device_kernelINS_4gemm6kernel13GemmUniversalIN4cute5tupleIJiiiiEEENS1_10collective13CollectiveMmaINS1_34MainloopSm90TmaGmmaWarpSpecializedILi5ENS5_IJNS4_1CILi2EEENSA_ILi1EEESC_EEENS1_32KernelTmaWarpSpecializedPingpongEEENS5_IJNSA_ILi64EEENSA_ILi256EEESG_EEENS_10bfloat16_tENS5_IJlSC_lEEESJ_SK_NS4_8TiledMMAINS4_8MMA_AtomIJNS4_4SM904GMMA28MMA_64x256x16_F32BF16BF16_SSILNSO_5MajorE0ELSQ_0ELNSO_7ScaleInE1ELSR_1EEEEEENS4_6LayoutINS5_IJSC_SC_SC_EEENS5_IJNSA_ILi0EEESW_SW_EEEEENS5_IJNS4_10UnderscoreESZ_SZ_EEEEENS4_13SM90_TMA_LOADENS4_14ComposedLayoutINS4_7SwizzleILi3ELi4ELi3EEENS4_18smem_ptr_flag_bitsILi16EEENSU_INS5_IJNSA_ILi8EEESG_EEENS5_IJSG_SC_EEEEEEEvNS4_8identityENS4_23SM90_TMA_LOAD_MULTICASTES1C_vS1D_EENS_8epilogue10collective6detail29Sm90TmaWarpSpecializedAdapterINS1H_15DefaultEpilogueISJ_SK_SK_NS1G_6thread17LinearCombinationISJ_Li1EffLNS1L_9ScaleType4KindE0ELNS_15FloatRoundStyleE2ESJ_EENS1_15EpilogueDefaultEEEEEvvEEEEvNT_6ParamsE)
        .other          _ZN7cutlass13device_kernelINS_4gemm6kernel13GemmUniversalIN4cute5tupleIJiiiiEEENS1_10collective13CollectiveMmaINS1_34MainloopSm90TmaGmmaWarpSpecializedILi5ENS5_IJNS4_1CILi2EEENSA_ILi1EEESC_EEENS1_32KernelTmaWarpSpecializedPingpongEEENS5_IJNSA_ILi64EEENSA_ILi256EEESG_EEENS_10bfloat16_tENS5_IJlSC_lEEESJ_SK_NS4_8TiledMMAINS4_8MMA_AtomIJNS4_4SM904GMMA28MMA_64x256x16_F32BF16BF16_SSILNSO_5MajorE0ELSQ_0ELNSO_7ScaleInE1ELSR_1EEEEEENS4_6LayoutINS5_IJSC_SC_SC_EEENS5_IJNSA_ILi0EEESW_SW_EEEEENS5_IJNS4_10UnderscoreESZ_SZ_EEEEENS4_13SM90_TMA_LOADENS4_14ComposedLayoutINS4_7SwizzleILi3ELi4ELi3EEENS4_18smem_ptr_flag_bitsILi16EEENSU_INS5_IJNSA_ILi8EEESG_EEENS5_IJSG_SC_EEEEEEEvNS4_8identityENS4_23SM90_TMA_LOAD_MULTICASTES1C_vS1D_EENS_8epilogue10collective6detail29Sm90TmaWarpSpecializedAdapterINS1H_15DefaultEpilogueISJ_SK_SK_NS1G_6thread17LinearCombinationISJ_Li1EffLNS1L_9ScaleType4KindE0ELNS_15FloatRoundStyleE2ESJ_EENS1_15EpilogueDefaultEEEEEvvEEEEvNT_6ParamsE,@"STO_CUDA_ENTRY STV_DEFAULT"
_ZN7cutlass13device_kernelINS_4gemm6kernel13GemmUniversalIN4cute5tupleIJiiiiEEENS1_10collective13CollectiveMmaINS1_34MainloopSm90TmaGmmaWarpSpecializedILi5ENS5_IJNS4_1CILi2EEENSA_ILi1EEESC_EEENS1_32KernelTmaWarpSpecializedPingpongEEENS5_IJNSA_ILi64EEENSA_ILi256EEESG_EEENS_10bfloat16_tENS5_IJlSC_lEEESJ_SK_NS4_8TiledMMAINS4_8MMA_AtomIJNS4_4SM904GMMA28MMA_64x256x16_F32BF16BF16_SSILNSO_5MajorE0ELSQ_0ELNSO_7ScaleInE1ELSR_1EEEEEENS4_6LayoutINS5_IJSC_SC_SC_EEENS5_IJNSA_ILi0EEESW_SW_EEEEENS5_IJNS4_10UnderscoreESZ_SZ_EEEEENS4_13SM90_TMA_LOADENS4_14ComposedLayoutINS4_7SwizzleILi3ELi4ELi3EEENS4_18smem_ptr_flag_bitsILi16EEENSU_INS5_IJNSA_ILi8EEESG_EEENS5_IJSG_SC_EEEEEEEvNS4_8identityENS4_23SM90_TMA_LOAD_MULTICASTES1C_vS1D_EENS_8epilogue10collective6detail29Sm90TmaWarpSpecializedAdapterINS1H_15DefaultEpilogueISJ_SK_SK_NS1G_6thread17LinearCombinationISJ_Li1EffLNS1L_9ScaleType4KindE0ELNS_15FloatRoundStyleE2ESJ_EENS1_15EpilogueDefaultEEEEEvvEEEEvNT_6ParamsE:
[----:B------:R-:W0:Y:S02]  /*0000*/  LDC R1, c[0x0][0x28] ;  /* 0x00000a00ff017b82 */ /* 0x000e240000000800 */
[----:B0-----:R-:W-:Y:S01]  /*0010*/  VIADD R1, R1, 0xfffffff8 ;  /* 0xfffffff801017836 */ /* 0x001fe20000000000 */
[----:B------:R-:W0:Y:S01]  /*0020*/  S2R R4, SR_TID.X ;  /* 0x0000000000047919 */ /* 0x000e220000002100 */
[----:B------:R-:W-:Y:S01]  /*0030*/  ELECT P0, URZ, PT ;  /* 0x00000000003f782f */ /* 0x000fe20003800000 */
[----:B------:R-:W-:Y:S01]  /*0040*/  BSSY B0, `(.L_x_0) ;  /* 0x000000f000007945 */ /* 0x000fe20003800000 */
[--C-:B0-----:R-:W-:Y:S02]  /*0050*/  SHF.R.U32.HI R2, RZ, 0x5, R4.reuse ;  /* 0x00000005ff027819 */ /* 0x101fe40000011604 */
[----:B------:R-:W-:-:S03]  /*0060*/  SHF.R.U32.HI R7, RZ, 0x7, R4 ;  /* 0x00000007ff077819 */ /* 0x000fc60000011604 */
[----:B------:R-:W0:Y:S04]  /*0070*/  SHFL.IDX PT, R5, R2, RZ, 0x1f ;  /* 0x00001fff02057589 */ /* 0x000e2800000e0000 */
[----:B------:R1:W2:Y:S01]  /*0080*/  SHFL.IDX PT, R10, R7, RZ, 0x1f ;  /* 0x00001fff070a7589 */ /* 0x0002a200000e0000 */
[----:B0-----:R-:W-:-:S13]  /*0090*/  ISETP.NE.OR P0, PT, R5, RZ, !P0 ;  /* 0x000000ff0500720c */ /* 0x001fda0004705670 */
[----:B-12---:R-:W-:Y:S05]  /*00a0*/  @P0 BRA `(.L_x_1) ;  /* 0x0000000000200947 */ /* 0x006fea0003800000 */
[----:B------:R-:W-:Y:S02]  /*00b0*/  ULDC.64 UR4, c[0x0][0x198] ;  /* 0x0000660000047ab9 */ /* 0x000fe40000000a00 */
[----:B------:R-:W-:Y:S02]  /*00c0*/  UIADD3 UR6, UP0, UR4, 0xf0, URZ ;  /* 0x000000f004067890 */ /* 0x000fe4000ff1e03f */
[----:B------:R-:W-:Y:S02]  /*00d0*/  UIADD3 UR4, UP1, UR4, 0x1f0, URZ ;  /* 0x000001f004047890 */ /* 0x000fe4000ff3e03f */
[----:B------:R-:W-:Y:S02]  /*00e0*/  UIADD3.X UR7, URZ, UR5, URZ, UP0, !UPT ;  /* 0x000000053f077290 */ /* 0x000fe400087fe43f */
[----:B------:R-:W-:-:S07]  /*00f0*/  UIADD3.X UR5, URZ, UR5, URZ, UP1, !UPT ;  /* 0x000000053f057290 */ /* 0x000fce0008ffe43f */
[----:B------:R0:W-:Y:S02]  /*0100*/  UTMACCTL.PF [UR6] ;  /* 0x00000000060079b9 */ /* 0x0001e40008040000 */
[----:B------:R0:W-:Y:S02]  /*0110*/  UTMACCTL.PF [UR4] ;  /* 0x00000000040079b9 */ /* 0x0001e40008040000 */
[----:B0-----:R-:W-:Y:S01]  /*0120*/  NOP ;  /* 0x0000000000007918 */ /* 0x001fe20000000000 */
.L_x_1:
[----:B------:R-:W-:Y:S05]  /*0130*/  BSYNC B0 ;  /* 0x0000000000007941 */ /* 0x000fea0003800000 */
.L_x_0:
[----:B------:R-:W0:Y:S01]  /*0140*/  SHFL.IDX PT, R8, R2, RZ, 0x1f ;  /* 0x00001fff02087589 */ /* 0x000e2200000e0000 */
[----:B------:R-:W-:-:S04]  /*0150*/  SHF.R.S32.HI R3, RZ, 0x1f, R4 ;  /* 0x0000001fff037819 */ /* 0x000fc80000011404 */
[----:B------:R-:W-:Y:S02]  /*0160*/  LEA.HI R3, R3, R4, RZ, 0x7 ;  /* 0x0000000403037211 */ /* 0x000fe400078f38ff */
[----:B0-----:R-:W-:-:S13]  /*0170*/  ISETP.NE.AND P0, PT, R8, RZ, PT ;  /* 0x000000ff0800720c */ /* 0x001fda0003f05270 */
[----:B------:R-:W-:Y:S05]  /*0180*/  @P0 BRA `(.L_x_2) ;  /* 0x0000000000600947 */ /* 0x000fea0003800000 */
[----:B------:R-:W0:Y:S01]  /*0190*/  S2UR UR8, SR_CgaCtaId ;  /* 0x00000000000879c3 */ /* 0x000e220000008800 */
[----:B------:R-:W-:Y:S01]  /*01a0*/  UMOV UR4, 0x400 ;  /* 0x0000040000047882 */ /* 0x000fe20000000000 */
[----:B------:R-:W-:Y:S01]  /*01b0*/  UMOV UR5, 0x1 ;  /* 0x0000000100057882 */ /* 0x000fe20000000000 */
[----:B------:R-:W-:Y:S01]  /*01c0*/  UMOV UR6, 0x2 ;  /* 0x0000000200067882 */ /* 0x000fe20000000000 */
[----:B------:R-:W-:Y:S01]  /*01d0*/  ELECT P0, URZ, PT ;  /* 0x00000000003f782f */ /* 0x000fe20003800000 */
[----:B------:R-:W-:-:S04]  /*01e0*/  UIADD3 UR6, -UR6, 0x100000, URZ ;  /* 0x0010000006067890 */ /* 0x000fc8000fffe13f */
[----:B------:R-:W-:Y:S02]  /*01f0*/  USHF.L.U32 UR7, UR6, 0xb, URZ ;  /* 0x0000000b06077899 */ /* 0x000fe4000800063f */
[----:B------:R-:W-:Y:S02]  /*0200*/  USHF.L.U32 UR6, UR6, 0x1, URZ ;  /* 0x0000000106067899 */ /* 0x000fe4000800063f */
[----:B0-----:R-:W-:Y:S02]  /*0210*/  ULEA UR8, UR8, UR4, 0x18 ;  /* 0x0000000408087291 */ /* 0x001fe4000f8ec03f */
[----:B------:R-:W-:-:S04]  /*0220*/  UIADD3 UR4, -UR5, 0x100000, URZ ;  /* 0x0010000005047890 */ /* 0x000fc8000fffe13f */
[----:B------:R-:W-:Y:S02]  /*0230*/  USHF.L.U32 UR5, UR4, 0xb, URZ ;  /* 0x0000000b04057899 */ /* 0x000fe4000800063f */
[----:B------:R-:W-:Y:S01]  /*0240*/  USHF.L.U32 UR4, UR4, 0x1, URZ ;  /* 0x0000000104047899 */ /* 0x000fe2000800063f */
[----:B------:R-:W0:Y:S11]  /*0250*/  FENCE.VIEW.ASYNC.S ;  /* 0x00000000000073c6 */ /* 0x000e360000000000 */
[----:B0-----:R0:W1:Y:S01]  /*0260*/  SYNCS.EXCH.64 URZ, [UR8], UR4 ;  /* 0x00000004083f75b2 */ /* 0x0010620008000100 */
[----:B------:R0:W2:Y:S01]  /*0270*/  SYNCS.EXCH.64 URZ, [UR8+0x28], UR6 ;  /* 0x00002806083f75b2 */ /* 0x0000a20008000100 */
[----:B------:R0:W3:Y:S01]  /*0280*/  SYNCS.EXCH.64 URZ, [UR8+0x8], UR4 ;  /* 0x00000804083f75b2 */ /* 0x0000e20008000100 */
[----:B------:R0:W4:Y:S01]  /*0290*/  SYNCS.EXCH.64 URZ, [UR8+0x30], UR6 ;  /* 0x00003006083f75b2 */ /* 0x0001220008000100 */
[----:B------:R0:W0:Y:S01]  /*02a0*/  SYNCS.EXCH.64 URZ, [UR8+0x10], UR4 ;  /* 0x00001004083f75b2 */ /* 0x0000220008000100 */
[----:B------:R0:W0:Y:S01]  /*02b0*/  SYNCS.EXCH.64 URZ, [UR8+0x38], UR6 ;  /* 0x00003806083f75b2 */ /* 0x0000220008000100 */
[----:B------:R0:W0:Y:S01]  /*02c0*/  SYNCS.EXCH.64 URZ, [UR8+0x18], UR4 ;  /* 0x00001804083f75b2 */ /* 0x0000220008000100 */
[----:B------:R0:W0:Y:S01]  /*02d0*/  SYNCS.EXCH.64 URZ, [UR8+0x40], UR6 ;  /* 0x00004006083f75b2 */ /* 0x0000220008000100 */
[----:B------:R0:W0:Y:S01]  /*02e0*/  SYNCS.EXCH.64 URZ, [UR8+0x20], UR4 ;  /* 0x00002004083f75b2 */ /* 0x0000220008000100 */
[----:B------:R0:W0:Y:S01]  /*02f0*/  SYNCS.EXCH.64 URZ, [UR8+0x48], UR6 ;  /* 0x00004806083f75b2 */ /* 0x0000220008000100 */
[----:B------:R-:W-:Y:S01]  /*0300*/  NOP ;  /* 0x0000000000007918 */ /* 0x000fe20000000000 */
.L_x_2:
[----:B------:R-:W5:Y:S01]  /*0310*/  SHFL.IDX PT, R13, R2, RZ, 0x1f ;  /* 0x00001fff020d7589 */ /* 0x000f6200000e0000 */
[----:B------:R-:W1:Y:S01]  /*0320*/  S2UR UR12, SR_CTAID.X ;  /* 0x00000000000c79c3 */ /* 0x000e620000002500 */
[----:B------:R-:W-:Y:S02]  /*0330*/  LOP3.LUT R3, R3, 0xffffff80, RZ, 0xc0, !PT ;  /* 0xffffff8003037812 */ /* 0x000fe400078ec0ff */
[----:B------:R-:W-:Y:S01]  /*0340*/  ELECT P0, URZ, PT ;  /* 0x00000000003f782f */ /* 0x000fe20003800000 */
[----:B------:R2:W3:Y:S01]  /*0350*/  SHFL.IDX PT, R12, R2, RZ, 0x1f ;  /* 0x00001fff020c7589 */ /* 0x0004e200000e0000 */
[----:B------:R-:W-:Y:S01]  /*0360*/  ELECT P1, URZ, PT ;  /* 0x00000000003f782f */ /* 0x000fe20003820000 */
[----:B------:R-:W-:Y:S01]  /*0370*/  NOP ;  /* 0x0000000000007918 */ /* 0x000fe20000000000 */
[----:B------:R-:W-:Y:S01]  /*0380*/  IMAD.IADD R3, R4, 0x1, -R3 ;  /* 0x0000000104037824 */ /* 0x000fe200078e0a03 */
[----:B------:R-:W4:Y:S01]  /*0390*/  S2R R6, SR_CTAID.Y ;  /* 0x0000000000067919 */ /* 0x000f220000002600 */
[----:B0-----:R-:W-:Y:S01]  /*03a0*/  ULDC UR4, c[0x0][0x150] ;  /* 0x0000540000047ab9 */ /* 0x001fe20000000800 */
[----:B------:R-:W0:Y:S01]  /*03b0*/  LDC R14, c[0x0][0x144] ;  /* 0x00005100ff0e7b82 */ /* 0x000e220000000800 */
[----:B------:R-:W-:Y:S01]  /*03c0*/  UMOV UR11, 0x80 ;  /* 0x00000080000b7882 */ /* 0x000fe20000000000 */
[----:B------:R-:W-:Y:S01]  /*03d0*/  SHF.R.S32.HI R0, RZ, 0x1f, R3 ;  /* 0x0000001fff007819 */ /* 0x000fe20000011403 */
[----:B------:R-:W-:Y:S01]  /*03e0*/  NOP ;  /* 0x0000000000007918 */ /* 0x000fe20000000000 */
[C---:B------:R-:W-:Y:S01]  /*03f0*/  VIADD R35, R10.reuse, 0xffffffff ;  /* 0xffffffff0a237836 */ /* 0x040fe20000000000 */
[----:B------:R-:W-:Y:S01]  /*0400*/  ISETP.NE.AND P4, PT, R10, RZ, PT ;  /* 0x000000ff0a00720c */ /* 0x000fe20003f85270 */
[----:B------:R-:W-:Y:S01]  /*0410*/  IMAD.MOV.U32 R153, RZ, RZ, 0x1 ;  /* 0x00000001ff997424 */ /* 0x000fe200078e00ff */
[----:B------:R-:W-:Y:S01]  /*0420*/  LEA.HI R9, R0, R3, RZ, 0x3 ;  /* 0x0000000300097211 */ /* 0x000fe200078f18ff */
[----:B------:R-:W0:Y:S01]  /*0430*/  LDC R15, c[0x0][0x140] ;  /* 0x00005000ff0f7b82 */ /* 0x000e220000000800 */
[----:B------:R-:W-:-:S02]  /*0440*/  ISETP.GE.U32.AND P6, PT, R35, 0x2, PT ;  /* 0x000000022300780c */ /* 0x000fc40003fc6070 */
[--C-:B------:R-:W-:Y:S02]  /*0450*/  SHF.R.S32.HI R11, RZ, 0x3, R9.reuse ;  /* 0x00000003ff0b7819 */ /* 0x100fe40000011409 */
[----:B--2---:R-:W-:Y:S02]  /*0460*/  SHF.R.S32.HI R2, RZ, 0x1f, R9 ;  /* 0x0000001fff027819 */ /* 0x004fe40000011409 */
[----:B------:R-:W-:Y:S01]  /*0470*/  SHF.R.S32.HI R9, RZ, 0x1f, R8 ;  /* 0x0000001fff097819 */ /* 0x000fe20000011408 */
[----:B------:R-:W2:Y:S01]  /*0480*/  LDC R25, c[0x0][0x148] ;  /* 0x00005200ff197b82 */ /* 0x000ea20000000800 */
[----:B-----5:R-:W-:Y:S02]  /*0490*/  ISETP.NE.OR P0, PT, R13, RZ, !P0 ;  /* 0x000000ff0d00720c */ /* 0x020fe40004705670 */
[----:B-1----:R-:W-:Y:S02]  /*04a0*/  I2FP.F32.U32 R13, UR12 ;  /* 0x0000000c000d7c45 */ /* 0x002fe40008201000 */
[----:B------:R-:W-:-:S02]  /*04b0*/  LEA.HI R2, R2, R11, RZ, 0x2 ;  /* 0x0000000b02027211 */ /* 0x000fc400078f10ff */
[----:B------:R-:W-:Y:S01]  /*04c0*/  LEA.HI R9, R9, R8, RZ, 0x2 ;  /* 0x0000000809097211 */ /* 0x000fe200078f10ff */
[----:B------:R-:W-:Y:S01]  /*04d0*/  FMUL R13, R13, UR4 ;  /* 0x000000040d0d7c20 */ /* 0x000fe20008400000 */
[----:B---3--:R-:W-:Y:S01]  /*04e0*/  ISETP.NE.OR P1, PT, R12, RZ, !P1 ;  /* 0x000000ff0c00720c */ /* 0x008fe20004f25670 */
[----:B------:R-:W-:Y:S01]  /*04f0*/  ULDC UR4, c[0x0][0x154] ;  /* 0x0000550000047ab9 */ /* 0x000fe20000000800 */
[----:B------:R-:W-:Y:S02]  /*0500*/  LOP3.LUT R12, R2, 0xfffffffc, RZ, 0xc0, !PT ;  /* 0xfffffffc020c7812 */ /* 0x000fe400078ec0ff */
[----:B------:R-:W-:Y:S01]  /*0510*/  LOP3.LUT R9, R9, 0x3ffffffc, RZ, 0xc0, !PT ;  /* 0x3ffffffc09097812 */ /* 0x000fe200078ec0ff */
[----:B------:R-:W1:Y:S01]  /*0520*/  F2I.U32.TRUNC.NTZ R13, R13 ;  /* 0x0000000d000d7305 */ /* 0x000e62000020f000 */
[----:B------:R-:W-:Y:S01]  /*0530*/  SHF.R.S32.HI R2, RZ, 0x1f, R5 ;  /* 0x0000001fff027819 */ /* 0x000fe20000011405 */
[----:B------:R-:W-:Y:S01]  /*0540*/  IMAD.IADD R12, R11, 0x1, -R12 ;  /* 0x000000010b0c7824 */ /* 0x000fe200078e0a0c */
[----:B------:R-:W-:Y:S01]  /*0550*/  VOTEU.ALL UP1, P0 ;  /* 0x00000000003f7886 */ /* 0x000fe20000020000 */
[----:B------:R-:W-:Y:S01]  /*0560*/  IMAD.IADD R9, R8, 0x1, -R9 ;  /* 0x0000000108097824 */ /* 0x000fe200078e0a09 */
[----:B------:R-:W-:Y:S01]  /*0570*/  LEA.HI R2, R2, R5, RZ, 0x2 ;  /* 0x0000000502027211 */ /* 0x000fe200078f10ff */
[----:B------:R-:W-:Y:S01]  /*0580*/  VOTEU.ALL UP0, P0 ;  /* 0x00000000003f7886 */ /* 0x000fe20000000000 */
[----:B----4-:R-:W-:Y:S01]  /*0590*/  I2FP.F32.U32 R8, R6 ;  /* 0x0000000600087245 */ /* 0x010fe20000201000 */
[----:B------:R-:W-:Y:S01]  /*05a0*/  IMAD R9, R9, 0x4, R12 ;  /* 0x0000000409097824 */ /* 0x000fe200078e020c */
[----:B------:R-:W-:Y:S01]  /*05b0*/  LOP3.LUT R2, R2, 0xfffffffc, RZ, 0xc0, !PT ;  /* 0xfffffffc02027812 */ /* 0x000fe200078ec0ff */
[----:B------:R-:W-:Y:S01]  /*05c0*/  VOTEU.ALL UP2, P1 ;  /* 0x00000000003f7886 */ /* 0x000fe20000840000 */
[----:B------:R-:W3:Y:S01]  /*05d0*/  @!UP1 S2UR UR7, SR_CgaCtaId ;  /* 0x00000000000799c3 */ /* 0x000ee20000008800 */
[----:B------:R-:W-:Y:S01]  /*05e0*/  FMUL R8, R8, UR4 ;  /* 0x0000000408087c20 */ /* 0x000fe20008400000 */
[----:B------:R-:W-:Y:S01]  /*05f0*/  IMAD.SHL.U32 R152, R9, 0x4, RZ ;  /* 0x0000000409987824 */ /* 0x000fe200078e00ff */
[----:B------:R-:W-:Y:S01]  /*0600*/  UMOV UR4, 0x20 ;  /* 0x0000002000047882 */ /* 0x000fe20000000000 */
[----:B------:R-:W-:Y:S01]  /*0610*/  IMAD.IADD R5, R5, 0x1, -R2 ;  /* 0x0000000105057824 */ /* 0x000fe200078e0a02 */
[----:B------:R-:W-:Y:S01]  /*0620*/  LEA.HI R2, R9, R9, RZ, 0x1 ;  /* 0x0000000909027211 */ /* 0x000fe200078f08ff */
[----:B-1----:R-:W-:Y:S01]  /*0630*/  IMAD.MOV R13, RZ, RZ, -R13 ;  /* 0x000000ffff0d7224 */ /* 0x002fe200078e0a0d */
[----:B------:R-:W1:Y:S01]  /*0640*/  F2I.U32.TRUNC.NTZ R8, R8 ;  /* 0x0000000800087305 */ /* 0x000e62000020f000 */
[----:B------:R-:W4:Y:S01]  /*0650*/  @!UP2 S2UR UR10, SR_CgaCtaId ;  /* 0x00000000000aa9c3 */ /* 0x000f220000008800 */
[----:B------:R-:W-:Y:S01]  /*0660*/  LOP3.LUT R2, R2, 0xfffffffe, RZ, 0xc0, !PT ;  /* 0xfffffffe02027812 */ /* 0x000fe200078ec0ff */
[----:B0-----:R-:W-:Y:S01]  /*0670*/  IMAD R21, R14, R13, UR12 ;  /* 0x0000000c0e157e24 */ /* 0x001fe2000f8e020d */
[----:B------:R-:W-:Y:S01]  /*0680*/  @!UP1 UMOV UR6, 0x400 ;  /* 0x0000040000069882 */ /* 0x000fe20000000000 */
[----:B------:R-:W-:-:S04]  /*0690*/  @!UP1 UIADD3 UR4, -UR4, 0x100000, URZ ;  /* 0x0010000004049890 */ /* 0x000fc8000fffe13f */
[----:B------:R-:W-:Y:S02]  /*06a0*/  @!UP1 USHF.L.U32 UR5, UR4, 0xb, URZ ;  /* 0x0000000b04059899 */ /* 0x000fe4000800063f */
[----:B------:R-:W-:Y:S01]  /*06b0*/  @!UP1 USHF.L.U32 UR4, UR4, 0x1, URZ ;  /* 0x0000000104049899 */ /* 0x000fe2000800063f */
[C---:B------:R-:W-:Y:S01]  /*06c0*/  LOP3.LUT R152, R9.reuse, 0xc, R152, 0x78, !PT ;  /* 0x0000000c09987812 */ /* 0x040fe200078e7898 */
[----:B------:R-:W-:Y:S01]  /*06d0*/  IMAD.IADD R2, R9, 0x1, -R2 ;  /* 0x0000000109027824 */ /* 0x000fe200078e0a02 */
[----:B------:R-:W-:Y:S01]  /*06e0*/  @!UP2 UMOV UR9, 0x400 ;  /* 0x000004000009a882 */ /* 0x000fe20000000000 */
[----:B------:R-:W-:Y:S01]  /*06f0*/  VOTEU.ALL UP3, P1 ;  /* 0x00000000003f7886 */ /* 0x000fe20000860000 */
[----:B------:R-:W-:Y:S01]  /*0700*/  VOTEU.ALL UP4, P1 ;  /* 0x00000000003f7886 */ /* 0x000fe20000880000 */
[----:B------:R-:W-:Y:S01]  /*0710*/  VOTEU.ALL UP5, P1 ;  /* 0x00000000003f7886 */ /* 0x000fe200008a0000 */
[----:B------:R-:W-:Y:S01]  /*0720*/  ISETP.NE.AND P3, PT, R2, R21, PT ;  /* 0x000000150200720c */ /* 0x000fe20003f65270 */
[----:B------:R0:W0:Y:S01]  /*0730*/  SHFL.IDX PT, R14, R7, RZ, 0x1f ;  /* 0x00001fff070e7589 */ /* 0x00002200000e0000 */
[----:B------:R-:W-:Y:S01]  /*0740*/  ISETP.EQ.U32.AND P2, PT, R15, 0x1, PT ;  /* 0x000000010f00780c */ /* 0x000fe20003f42070 */
[----:B-1----:R-:W-:Y:S01]  /*0750*/  IMAD.MOV R20, RZ, RZ, -R8 ;  /* 0x000000ffff147224 */ /* 0x002fe200078e0a08 */
[----:B---3--:R-:W-:-:S02]  /*0760*/  @!UP1 ULEA UR8, UR7, UR6, 0x18 ;  /* 0x0000000607089291 */ /* 0x008fc4000f8ec03f */
[----:B------:R-:W-:-:S04]  /*0770*/  @!UP2 UIADD3 UR6, -UR11, 0x100000, URZ ;  /* 0x001000000b06a890 */ /* 0x000fc8000fffe13f */
[----:B------:R-:W-:Y:S02]  /*0780*/  @!UP2 USHF.L.U32 UR7, UR6, 0xb, URZ ;  /* 0x0000000b0607a899 */ /* 0x000fe4000800063f */
[----:B------:R-:W-:Y:S01]  /*0790*/  @!UP2 USHF.L.U32 UR6, UR6, 0x1, URZ ;  /* 0x000000010606a899 */ /* 0x000fe2000800063f */
[----:B--2---:R-:W-:Y:S01]  /*07a0*/  IMAD R9, R25, R20, R6 ;  /* 0x0000001419097224 */ /* 0x004fe200078e0206 */
[----:B------:R-:W-:Y:S01]  /*07b0*/  VOTEU.ALL UP1, P0 ;  /* 0x00000000003f7886 */ /* 0x000fe20000020000 */
[----:B------:R-:W-:Y:S01]  /*07c0*/  LOP3.LUT P0, RZ, R3, 0x7, RZ, 0xc0, !PT ;  /* 0x0000000703ff7812 */ /* 0x000fe2000780c0ff */
[----:B----4-:R-:W-:Y:S01]  /*07d0*/  @!UP2 ULEA UR9, UR10, UR9, 0x18 ;  /* 0x000000090a09a291 */ /* 0x010fe2000f8ec03f */
[----:B------:R-:W-:Y:S01]  /*07e0*/  @P3 LEA.HI R2, R152, R152, RZ, 0x1 ;  /* 0x0000009898023211 */ /* 0x000fe200078f08ff */
[----:B------:R-:W-:Y:S01]  /*07f0*/  VOTEU.ALL UP2, P1 ;  /* 0x00000000003f7886 */ /* 0x000fe20000840000 */
[----:B------:R-:W-:Y:S01]  /*0800*/  ISETP.NE.AND P1, PT, R5, 0x3, PT ;  /* 0x000000030500780c */ /* 0x000fe20003f25270 */
[----:B------:R-:W1:Y:S02]  /*0810*/  FENCE.VIEW.ASYNC.S ;  /* 0x00000000000073c6 */ /* 0x000e640000000000 */
[----:B-1----:R1:W2:Y:S01]  /*0820*/  @!UP0 SYNCS.EXCH.64 URZ, [UR8+0x80], UR4 ;  /* 0x00008004083f85b2 */ /* 0x0022a20008000100 */
[----:B------:R-:W-:-:S02]  /*0830*/  @P3 SHF.R.S32.HI R2, RZ, 0x1, R2 ;  /* 0x00000001ff023819 */ /* 0x000fc40000011402 */
[----:B------:R-:W-:Y:S02]  /*0840*/  ISETP.EQ.OR P1, PT, R5, RZ, !P1 ;  /* 0x000000ff0500720c */ /* 0x000fe40004f22670 */
[----:B------:R-:W-:Y:S02]  /*0850*/  @P3 ISETP.NE.AND P5, PT, R2, R9, PT ;  /* 0x000000090200320c */ /* 0x000fe40003fa5270 */
[----:B------:R-:W-:Y:S02]  /*0860*/  ISETP.LT.U32.AND P0, PT, R152, 0x2, !P0 ;  /* 0x000000029800780c */ /* 0x000fe40004701070 */
[----:B------:R-:W-:Y:S02]  /*0870*/  ISETP.EQ.AND P1, PT, R10, RZ, P1 ;  /* 0x000000ff0a00720c */ /* 0x000fe40000f22270 */
[----:B------:R-:W-:Y:S02]  /*0880*/  SEL R2, RZ, 0x1, !P0 ;  /* 0x00000001ff027807 */ /* 0x000fe40004000000 */
[----:B------:R-:W-:-:S02]  /*0890*/  @P3 SEL R153, RZ, 0x1, P5 ;  /* 0x00000001ff993807 */ /* 0x000fc40002800000 */
[----:B------:R-:W-:Y:S01]  /*08a0*/  SEL R16, RZ, 0x1, !P1 ;  /* 0x00000001ff107807 */ /* 0x000fe20004800000 */
[----:B------:R1:W3:Y:S01]  /*08b0*/  @!UP1 SYNCS.EXCH.64 URZ, [UR8+0x88], UR4 ;  /* 0x00008804083f95b2 */ /* 0x0002e20008000100 */
[----:B------:R-:W-:Y:S01]  /*08c0*/  NOP ;  /* 0x0000000000007918 */ /* 0x000fe20000000000 */
[----:B------:R-:W-:Y:S02]  /*08d0*/  LOP3.LUT R153, R153, R2, RZ, 0xc0, !PT ;  /* 0x0000000299997212 */ /* 0x000fe400078ec0ff */
[----:B------:R-:W-:Y:S01]  /*08e0*/  SEL R16, R16, 0x2, P6 ;  /* 0x0000000210107807 */ /* 0x000fe20003000000 */
[----:B------:R1:W4:Y:S01]  /*08f0*/  @!UP2 SYNCS.EXCH.64 URZ, [UR9+0x60], UR6 ;  /* 0x00006006093fa5b2 */ /* 0x0003220008000100 */
[----:B------:R1:W0:Y:S01]  /*0900*/  @!UP3 SYNCS.EXCH.64 URZ, [UR9+0x68], UR6 ;  /* 0x00006806093fb5b2 */ /* 0x0002220008000100 */
[----:B------:R1:W0:Y:S01]  /*0910*/  @!UP4 SYNCS.EXCH.64 URZ, [UR9+0x70], UR6 ;  /* 0x00007006093fc5b2 */ /* 0x0002220008000100 */
[----:B------:R1:W0:Y:S01]  /*0920*/  @!UP5 SYNCS.EXCH.64 URZ, [UR9+0x78], UR6 ;  /* 0x00007806093fd5b2 */ /* 0x0002220008000100 */
[----:B------:R-:W-:Y:S01]  /*0930*/  NOP ;  /* 0x0000000000007918 */ /* 0x000fe20000000000 */
[----:B-12---:R-:W-:Y:S05]  /*0940*/  @!P2 BRA `(.L_x_3) ;  /* 0x000000000008a947 */ /* 0x006fea0003800000 */
[----:B0--34-:R-:W-:Y:S01]  /*0950*/  UCGABAR_ARV ;  /* 0x00000000000079c7 */ /* 0x019fe20008000000 */
[----:B------:R-:W-:Y:S05]  /*0960*/  BRA `(.L_x_4) ;  /* 0x0000000000047947 */ /* 0x000fea0003800000 */
.L_x_3:
[----:B0--34-:R-:W-:Y:S01]  /*0970*/  NOP ;  /* 0x0000000000007918 */ /* 0x019fe20000000000 */
.L_x_4:
[----:B------:R-:W-:Y:S01]  /*0980*/  ULDC.64 UR4, c[0x0][0x598] ;  /* 0x0001660000047ab9 */ /* 0x000fe20000000a00 */
[----:B------:R-:W-:Y:S01]  /*0990*/  ULDC.64 UR36, c[0x0][0x208] ;  /* 0x0000820000247ab9 */ /* 0x000fe20000000a00 */
[----:B------:R-:W-:-:S04]  /*09a0*/  ISETP.NE.U32.AND P0, PT, RZ, UR4, PT ;  /* 0x00000004ff007c0c */ /* 0x000fc8000bf05070 */
[----:B------:R-:W-:-:S13]  /*09b0*/  ISETP.NE.AND.EX P0, PT, RZ, UR5, PT, P0 ;  /* 0x00000005ff007c0c */ /* 0x000fda000bf05300 */
[----:B------:R-:W-:Y:S05]  /*09c0*/  @!P0 BRA `(.L_x_5) ;  /* 0x00000000001c8947 */ /* 0x000fea0003800000 */
[----:B------:R-:W0:Y:S02]  /*09d0*/  LDC.64 R8, c[0x0][0x598] ;  /* 0x00016600ff087b82 */ /* 0x000e240000000a00 */
[----:B0-----:R-:W2:Y:S02]  /*09e0*/  LDG.E.64 R8, desc[UR36][R8.64] ;  /* 0x0000002408087981 */ /* 0x001ea4000c1e1b00 */
[----:B--2---:R-:W-:-:S04]  /*09f0*/  ISETP.NE.U32.AND P0, PT, R8, RZ, PT ;  /* 0x000000ff0800720c */ /* 0x004fc80003f05070 */
[----:B------:R-:W-:-:S13]  /*0a00*/  ISETP.NE.AND.EX P0, PT, R9, RZ, PT, P0 ;  /* 0x000000ff0900720c */ /* 0x000fda0003f05300 */
[----:B------:R-:W-:Y:S05]  /*0a10*/  @!P0 BRA `(.L_x_5) ;  /* 0x0000000000088947 */ /* 0x000fea0003800000 */
[----:B------:R0:W5:Y:S01]  /*0a20*/  LD.E R154, desc[UR36][R8.64] ;  /* 0x00000024089a7980 */ /* 0x000162000c101900 */
[----:B------:R-:W-:Y:S05]  /*0a30*/  BRA `(.L_x_6) ;  /* 0x0000000000247947 */ /* 0x000fea0003800000 */
.L_x_5:
[----:B------:R-:W-:Y:S02]  /*0a40*/  ULDC.64 UR4, c[0x0][0x588] ;  /* 0x0001620000047ab9 */ /* 0x000fe40000000a00 */
[----:B------:R-:W-:-:S04]  /*0a50*/  ISETP.NE.U32.AND P0, PT, RZ, UR4, PT ;  /* 0x00000004ff007c0c */ /* 0x000fc8000bf05070 */
[----:B------:R-:W-:-:S13]  /*0a60*/  ISETP.NE.AND.EX P0, PT, RZ, UR5, PT, P0 ;  /* 0x00000005ff007c0c */ /* 0x000fda000bf05300 */
[----:B------:R-:W-:Y:S05]  /*0a70*/  @!P0 BRA `(.L_x_7) ;  /* 0x00000000000c8947 */ /* 0x000fea0003800000 */
[----:B------:R-:W0:Y:S02]  /*0a80*/  LDC.64 R154, c[0x0][0x588] ;  /* 0x00016200ff9a7b82 */ /* 0x000e240000000a00 */
[----:B0-----:R1:W5:Y:S01]  /*0a90*/  LDG.E R154, desc[UR36][R154.64] ;  /* 0x000000249a9a7981 */ /* 0x001362000c1e1900 */
[----:B------:R-:W-:Y:S05]  /*0aa0*/  BRA `(.L_x_6) ;  /* 0x0000000000087947 */ /* 0x000fea0003800000 */
.L_x_7:
[----:B------:R-:W-:Y:S02]  /*0ab0*/  ULDC UR4, c[0x0][0x580] ;  /* 0x0001600000047ab9 */ /* 0x000fe40000000800 */
[----:B------:R-:W-:-:S07]  /*0ac0*/  IMAD.U32 R154, RZ, RZ, UR4 ;  /* 0x00000004ff9a7e24 */ /* 0x000fce000f8e00ff */
.L_x_6:
[----:B------:R-:W-:Y:S02]  /*0ad0*/  ULDC.64 UR4, c[0x0][0x5a0] ;  /* 0x0001680000047ab9 */ /* 0x000fe40000000a00 */
[----:B------:R-:W-:-:S04]  /*0ae0*/  ISETP.NE.U32.AND P0, PT, RZ, UR4, PT ;  /* 0x00000004ff007c0c */ /* 0x000fc8000bf05070 */
[----:B------:R-:W-:-:S13]  /*0af0*/  ISETP.NE.AND.EX P0, PT, RZ, UR5, PT, P0 ;  /* 0x00000005ff007c0c */ /* 0x000fda000bf05300 */
[----:B------:R-:W-:Y:S05]  /*0b00*/  @!P0 BRA `(.L_x_8) ;  /* 0x00000000001c8947 */ /* 0x000fea0003800000 */
[----:B0-----:R-:W0:Y:S02]  /*0b10*/  LDC.64 R8, c[0x0][0x5a0] ;  /* 0x00016800ff087b82 */ /* 0x001e240000000a00 */
[----:B0-----:R-:W2:Y:S02]  /*0b20*/  LDG.E.64 R8, desc[UR36][R8.64] ;  /* 0x0000002408087981 */ /* 0x001ea4000c1e1b00 */
[----:B--2---:R-:W-:-:S04]  /*0b30*/  ISETP.NE.U32.AND P0, PT, R8, RZ, PT ;  /* 0x000000ff0800720c */ /* 0x004fc80003f05070 */
[----:B------:R-:W-:-:S13]  /*0b40*/  ISETP.NE.AND.EX P0, PT, R9, RZ, PT, P0 ;  /* 0x000000ff0900720c */ /* 0x000fda0003f05300 */
[----:B------:R-:W-:Y:S05]  /*0b50*/  @!P0 BRA `(.L_x_8) ;  /* 0x0000000000088947 */ /* 0x000fea0003800000 */
[----:B-1----:R0:W5:Y:S01]  /*0b60*/  LD.E R155, desc[UR36][R8.64] ;  /* 0x00000024089b7980 */ /* 0x002162000c101900 */
[----:B------:R-:W-:Y:S05]  /*0b70*/  BRA `(.L_x_9) ;  /* 0x0000000000247947 */ /* 0x000fea0003800000 */
.L_x_8:
[----:B------:R-:W-:Y:S02]  /*0b80*/  ULDC.64 UR4, c[0x0][0x590] ;  /* 0x0001640000047ab9 */ /* 0x000fe40000000a00 */
[----:B------:R-:W-:-:S04]  /*0b90*/  ISETP.NE.U32.AND P0, PT, RZ, UR4, PT ;  /* 0x00000004ff007c0c */ /* 0x000fc8000bf05070 */
[----:B------:R-:W-:-:S13]  /*0ba0*/  ISETP.NE.AND.EX P0, PT, RZ, UR5, PT, P0 ;  /* 0x00000005ff007c0c */ /* 0x000fda000bf05300 */
[----:B------:R-:W-:Y:S05]  /*0bb0*/  @!P0 BRA `(.L_x_10) ;  /* 0x00000000000c8947 */ /* 0x000fea0003800000 */
[----:B0-----:R-:W1:Y:S02]  /*0bc0*/  LDC.64 R8, c[0x0][0x590] ;  /* 0x00016400ff087b82 */ /* 0x001e640000000a00 */
[----:B-1----:R1:W5:Y:S01]  /*0bd0*/  LDG.E R155, desc[UR36][R8.64] ;  /* 0x00000024089b7981 */ /* 0x002362000c1e1900 */
[----:B------:R-:W-:Y:S05]  /*0be0*/  BRA `(.L_x_9) ;  /* 0x0000000000087947 */ /* 0x000fea0003800000 */
.L_x_10:
[----:B------:R-:W-:Y:S02]  /*0bf0*/  ULDC UR4, c[0x0][0x584] ;  /* 0x0001610000047ab9 */ /* 0x000fe40000000800 */
[----:B-1----:R-:W-:-:S07]  /*0c00*/  IMAD.U32 R155, RZ, RZ, UR4 ;  /* 0x00000004ff9b7e24 */ /* 0x002fce000f8e00ff */
.L_x_9:
[----:B------:R-:W2:Y:S01]  /*0c10*/  LDC R2, c[0x0][0x65c] ;  /* 0x00019700ff027b82 */ /* 0x000ea20000000800 */
[----:B------:R-:W-:Y:S01]  /*0c20*/  ULDC UR6, c[0x0][0x28c] ;  /* 0x0000a30000067ab9 */ /* 0x000fe20000000800 */
[----:B------:R-:W-:Y:S01]  /*0c30*/  ISETP.NE.AND P0, PT, R10, 0x2, PT ;  /* 0x000000020a00780c */ /* 0x000fe20003f05270 */
[----:B------:R-:W-:Y:S01]  /*0c40*/  UIADD3 UR6, UR6, 0x3f, URZ ;  /* 0x0000003f06067890 */ /* 0x000fe2000fffe03f */
[----:B01----:R-:W-:Y:S01]  /*0c50*/  IMAD.U32 R8, RZ, RZ, UR12 ;  /* 0x0000000cff087e24 */ /* 0x003fe2000f8e00ff */
[----:B------:R-:W-:Y:S01]  /*0c60*/  UMOV UR38, URZ ;  /* 0x0000003f00267c82 */ /* 0x000fe20008000000 */
[----:B------:R-:W-:Y:S01]  /*0c70*/  IMAD.MOV.U32 R9, RZ, RZ, RZ ;  /* 0x000000ffff097224 */ /* 0x000fe200078e00ff */
[----:B------:R-:W-:Y:S01]  /*0c80*/  USHF.R.S32.HI UR7, URZ, 0x1f, UR6 ;  /* 0x0000001f3f077899 */ /* 0x000fe20008011406 */
[----:B------:R-:W-:Y:S01]  /*0c90*/  UMOV UR39, URZ ;  /* 0x0000003f00277c82 */ /* 0x000fe20008000000 */
[----:B------:R-:W-:Y:S02]  /*0ca0*/  ULDC.64 UR8, c[0x0][0x650] ;  /* 0x0001940000087ab9 */ /* 0x000fe40000000a00 */
[----:B------:R-:W-:-:S04]  /*0cb0*/  ULEA.HI UR7, UR7, UR6, URZ, 0x6 ;  /* 0x0000000607077291 */ /* 0x000fc8000f8f303f */
[----:B------:R-:W-:Y:S01]  /*0cc0*/  USHF.R.S32.HI UR40, URZ, 0x6, UR7 ;  /* 0x000000063f287899 */ /* 0x000fe20008011407 */
[----:B--2---:R-:W-:-:S13]  /*0cd0*/  ISETP.NE.AND P1, PT, R2, 0x1, PT ;  /* 0x000000010200780c */ /* 0x004fda0003f25270 */
[----:B------:R-:W0:Y:S01]  /*0ce0*/  @P1 LDC R19, c[0x0][0x10] ;  /* 0x00000400ff131b82 */ /* 0x000e220000000800 */
[----:B------:R-:W-:Y:S02]  /*0cf0*/  @P1 IMAD.MOV.U32 R7, RZ, RZ, RZ ;  /* 0x000000ffff071224 */ /* 0x000fe400078e00ff */
[----:B------:R-:W-:-:S05]  /*0d00*/  @P1 IMAD.MOV.U32 R17, RZ, RZ, RZ ;  /* 0x000000ffff111224 */ /* 0x000fca00078e00ff */
[----:B------:R-:W1:Y:S01]  /*0d10*/  @!P1 LDC R11, c[0x0][0xc] ;  /* 0x00000300ff0b9b82 */ /* 0x000e620000000800 */
[----:B------:R-:W-:Y:S01]  /*0d20*/  ULDC UR4, c[0x0][0xc] ;  /* 0x0000030000047ab9 */ /* 0x000fe20000000800 */
[----:B------:R-:W-:Y:S02]  /*0d30*/  ULDC UR5, c[0x0][0x10] ;  /* 0x0000040000057ab9 */ /* 0x000fe40000000800 */
[----:B------:R-:W-:-:S04]  /*0d40*/  UIMAD.WIDE.U32 UR4, UR4, UR5, URZ ;  /* 0x00000005040472a5 */ /* 0x000fc8000f8e003f */
[----:B------:R-:W2:Y:S01]  /*0d50*/  LDC R2, c[0x0][0x14] ;  /* 0x00000500ff027b82 */ /* 0x000ea20000000800 */
[----:B0-----:R-:W-:-:S04]  /*0d60*/  @P1 IMAD.WIDE.U32 R18, R19, UR12, R6 ;  /* 0x0000000c13121c25 */ /* 0x001fc8000f8e0006 */
[----:B------:R-:W-:Y:S02]  /*0d70*/  @P1 IMAD.IADD R17, R19, 0x1, R17 ;  /* 0x0000000113111824 */ /* 0x000fe400078e0211 */
[----:B-1----:R-:W-:-:S04]  /*0d80*/  @!P1 IMAD.WIDE.U32 R8, R6, R11, R8 ;  /* 0x0000000b06089225 */ /* 0x002fc800078e0008 */
[----:B------:R-:W-:Y:S02]  /*0d90*/  @!P1 IMAD.MOV.U32 R18, RZ, RZ, R8 ;  /* 0x000000ffff129224 */ /* 0x000fe400078e0008 */
[----:B------:R-:W-:Y:S02]  /*0da0*/  @!P1 IMAD.MOV.U32 R17, RZ, RZ, R9 ;  /* 0x000000ffff119224 */ /* 0x000fe400078e0009 */
[----:B--2---:R-:W-:-:S04]  /*0db0*/  IMAD.WIDE.U32 R12, R2, UR4, RZ ;  /* 0x00000004020c7c25 */ /* 0x004fc8000f8e00ff */
[----:B------:R-:W-:Y:S01]  /*0dc0*/  IMAD R23, R2, UR5, RZ ;  /* 0x0000000502177c24 */ /* 0x000fe2000f8e02ff */
[----:B------:R0:W-:Y:S03]  /*0dd0*/  STL.64 [R1], R12 ;  /* 0x0000000c01007387 */ /* 0x0001e60000100a00 */
[----:B------:R-:W-:Y:S01]  /*0de0*/  IMAD.IADD R23, R13, 0x1, R23 ;  /* 0x000000010d177824 */ /* 0x000fe200078e0217 */
[----:B------:R-:W-:Y:S06]  /*0df0*/  @P0 BRA `(.L_x_11) ;  /* 0x0000000000200947 */ /* 0x000fec0003800000 */
[----:B------:R-:W-:Y:S01]  /*0e00*/  UISETP.GE.U32.AND UP0, UPT, UR40, 0x5, UPT ;  /* 0x000000052800788c */ /* 0x000fe2000bf06070 */
[----:B------:R-:W-:Y:S01]  /*0e10*/  IADD3 R18, P0, R18, R12, RZ ;  /* 0x0000000c12127210 */ /* 0x000fe20007f1e0ff */
[----:B------:R-:W-:Y:S01]  /*0e20*/  UIMAD.WIDE.U32 UR4, UR40, -0x33333333, URZ ;  /* 0xcccccccd280478a5 */ /* 0x000fe2000f8e003f */
[----:B------:R-:W-:-:S03]  /*0e30*/  UMOV UR39, URZ ;  /* 0x0000003f00277c82 */ /* 0x000fc60008000000 */
[----:B------:R-:W-:Y:S01]  /*0e40*/  USHF.R.U32.HI UR4, URZ, 0x2, UR5 ;  /* 0x000000023f047899 */ /* 0x000fe20008011605 */
[----:B------:R-:W-:-:S03]  /*0e50*/  IMAD.X R17, R23, 0x1, R17, P0 ;  /* 0x0000000117117824 */ /* 0x000fc600000e0611 */
[----:B------:R-:W-:Y:S02]  /*0e60*/  UIMAD UR38, UR4, -0x5, UR40 ;  /* 0xfffffffb042678a4 */ /* 0x000fe4000f8e0228 */
[----:B------:R-:W-:-:S12]  /*0e70*/  @UP0 ULOP3.LUT UR39, UR4, 0x1, URZ, 0xc0, !UPT ;  /* 0x0000000104270892 */ /* 0x000fd8000f8ec03f */
.L_x_11:
[----:B------:R-:W-:Y:S01]  /*0e80*/  ISETP.GE.U32.AND P0, PT, R18, UR8, PT ;  /* 0x0000000812007c0c */ /* 0x000fe2000bf06070 */
[----:B------:R-:W-:Y:S01]  /*0e90*/  IMAD.MOV.U32 R19, RZ, RZ, -0x1 ;  /* 0xffffffffff137424 */ /* 0x000fe200078e00ff */
[----:B------:R-:W-:Y:S01]  /*0ea0*/  PRMT R8, RZ, 0x7610, R8 ;  /* 0x00007610ff087816 */ /* 0x000fe20000000008 */
[----:B------:R-:W-:Y:S01]  /*0eb0*/  IMAD.MOV.U32 R22, RZ, RZ, -0x1 ;  /* 0xffffffffff167424 */ /* 0x000fe200078e00ff */
[----:B------:R-:W-:Y:S01]  /*0ec0*/  ISETP.GE.U32.AND.EX P0, PT, R17, UR9, PT, P0 ;  /* 0x0000000911007c0c */ /* 0x000fe2000bf06100 */
[----:B------:R-:W-:-:S12]  /*0ed0*/  IMAD.MOV.U32 R2, RZ, RZ, -0x1 ;  /* 0xffffffffff027424 */ /* 0x000fd800078e00ff */
[----:B------:R-:W-:Y:S05]  /*0ee0*/  @P0 BRA `(.L_x_12) ;  /* 0x00000004002c0947 */ /* 0x000fea0003800000 */
[----:B------:R-:W1:Y:S01]  /*0ef0*/  LDC.64 R26, c[0x0][0x628] ;  /* 0x00018a00ff1a7b82 */ /* 0x000e620000000a00 */
[----:B------:R-:W-:Y:S02]  /*0f00*/  IMAD.MOV.U32 R8, RZ, RZ, R18 ;  /* 0x000000ffff087224 */ /* 0x000fe400078e0012 */
[----:B------:R-:W-:-:S05]  /*0f10*/  IMAD.MOV.U32 R9, RZ, RZ, R17 ;  /* 0x000000ffff097224 */ /* 0x000fca00078e0011 */
[----:B------:R-:W2:Y:S08]  /*0f20*/  LDC R2, c[0x0][0x630] ;  /* 0x00018c00ff027b82 */ /* 0x000eb00000000800 */
[----:B------:R-:W3:Y:S01]  /*0f30*/  LDC.64 R28, c[0x0][0x620] ;  /* 0x00018800ff1c7b82 */ /* 0x000ee20000000a00 */
[----:B-1----:R-:W-:-:S04]  /*0f40*/  ISETP.NE.U32.AND P0, PT, R26, RZ, PT ;  /* 0x000000ff1a00720c */ /* 0x002fc80003f05070 */
[----:B------:R-:W-:-:S13]  /*0f50*/  ISETP.NE.AND.EX P0, PT, R27, RZ, PT, P0 ;  /* 0x000000ff1b00720c */ /* 0x000fda0003f05300 */
[----:B--23--:R-:W-:Y:S05]  /*0f60*/  @!P0 BRA `(.L_x_13) ;  /* 0x0000000000288947 */ /* 0x00cfea0003800000 */
[----:B0-----:R-:W0:Y:S02]  /*0f70*/  LDC R13, c[0x0][0x634] ;  /* 0x00018d00ff0d7b82 */ /* 0x001e240000000800 */
[----:B0-----:R-:W-:-:S05]  /*0f80*/  IADD3 R13, P0, R18, R13, RZ ;  /* 0x0000000d120d7210 */ /* 0x001fca0007f1e0ff */
[----:B------:R-:W-:-:S04]  /*0f90*/  IMAD.X R15, RZ, RZ, R17, P0 ;  /* 0x000000ffff0f7224 */ /* 0x000fc800000e0611 */
[----:B------:R-:W-:-:S04]  /*0fa0*/  IMAD.WIDE.U32 R8, R15, R26, RZ ;  /* 0x0000001a0f087225 */ /* 0x000fc800078e00ff */
[----:B------:R-:W-:-:S04]  /*0fb0*/  IMAD.WIDE.U32 R10, P0, R13, R27, R8 ;  /* 0x0000001b0d0a7225 */ /* 0x000fc80007800008 */
[----:B------:R-:W-:-:S04]  /*0fc0*/  IMAD.WIDE.U32 R8, R13, R26, RZ ;  /* 0x0000001a0d087225 */ /* 0x000fc800078e00ff */
[----:B------:R-:W-:Y:S01]  /*0fd0*/  IMAD.X R13, RZ, RZ, RZ, P0 ;  /* 0x000000ffff0d7224 */ /* 0x000fe200000e06ff */
[----:B------:R-:W-:Y:S01]  /*0fe0*/  IADD3 RZ, P0, R9, R10, RZ ;  /* 0x0000000a09ff7210 */ /* 0x000fe20007f1e0ff */
[----:B------:R-:W-:-:S04]  /*0ff0*/  IMAD.MOV.U32 R12, RZ, RZ, R11 ;  /* 0x000000ffff0c7224 */ /* 0x000fc800078e000b */
[----:B------:R-:W-:-:S08]  /*1000*/  IMAD.WIDE.U32.X R8, R15, R27, R12, P0 ;  /* 0x0000001b0f087225 */ /* 0x000fd000000e040c */
.L_x_13:
[----:B------:R-:W1:Y:S01]  /*1010*/  LDC.64 R32, c[0x0][0x640] ;  /* 0x00019000ff207b82 */ /* 0x000e620000000a00 */
[-C--:B------:R-:W-:Y:S01]  /*1020*/  SHF.R.U64 R30, R8, R2.reuse, R9 ;  /* 0x00000002081e7219 */ /* 0x080fe20000001209 */
[----:B------:R-:W-:Y:S01]  /*1030*/  IMAD.MOV.U32 R19, RZ, RZ, R17 ;  /* 0x000000ffff137224 */ /* 0x000fe200078e0011 */
[----:B------:R-:W-:Y:S01]  /*1040*/  SHF.R.U32.HI R2, RZ, R2, R9 ;  /* 0x00000002ff027219 */ /* 0x000fe20000011609 */
[----:B------:R-:W-:Y:S01]  /*1050*/  IMAD.MOV.U32 R26, RZ, RZ, 0x1 ;  /* 0x00000001ff1a7424 */ /* 0x000fe200078e00ff */
[----:B------:R-:W-:-:S03]  /*1060*/  IADD3 R11, P0, RZ, -R30, RZ ;  /* 0x8000001eff0b7210 */ /* 0x000fc60007f1e0ff */
[----:B------:R-:W2:Y:S02]  /*1070*/  LDC R10, c[0x0][0x618] ;  /* 0x00018600ff0a7b82 */ /* 0x000ea40000000800 */
[----:B------:R-:W-:-:S04]  /*1080*/  IMAD.X R9, RZ, RZ, ~R2, P0 ;  /* 0x000000ffff097224 */ /* 0x000fc800000e0e02 */
[-C--:B------:R-:W-:Y:S02]  /*1090*/  IMAD R2, R9, R28.reuse, RZ ;  /* 0x0000001c09027224 */ /* 0x080fe400078e02ff */
[----:B0-----:R-:W0:Y:S01]  /*10a0*/  LDC R13, c[0x0][0x608] ;  /* 0x00018200ff0d7b82 */ /* 0x001e220000000800 */
[----:B------:R-:W-:-:S04]  /*10b0*/  IMAD.WIDE.U32 R8, R11, R28, R18 ;  /* 0x0000001c0b087225 */ /* 0x000fc800078e0012 */
[----:B------:R-:W-:Y:S02]  /*10c0*/  IMAD R11, R11, R29, R2 ;  /* 0x0000001d0b0b7224 */ /* 0x000fe400078e0202 */
[----:B------:R-:W-:Y:S01]  /*10d0*/  IMAD.MOV.U32 R2, RZ, RZ, -0x1 ;  /* 0xffffffffff027424 */ /* 0x000fe200078e00ff */
[----:B------:R-:W3:Y:S01]  /*10e0*/  LDC R31, c[0x0][0x658] ;  /* 0x00019600ff1f7b82 */ /* 0x000ee20000000800 */
[----:B------:R-:W-:Y:S01]  /*10f0*/  IMAD.IADD R9, R9, 0x1, R11 ;  /* 0x0000000109097824 */ /* 0x000fe200078e020b */
[----:B-1----:R-:W-:-:S04]  /*1100*/  ISETP.NE.U32.AND P0, PT, R32, RZ, PT ;  /* 0x000000ff2000720c */ /* 0x002fc80003f05070 */
[----:B------:R-:W-:Y:S02]  /*1110*/  ISETP.NE.AND.EX P0, PT, R33, RZ, PT, P0 ;  /* 0x000000ff2100720c */ /* 0x000fe40003f05300 */
[----:B------:R-:W1:Y:S01]  /*1120*/  LDC R29, c[0x0][0x600] ;  /* 0x00018000ff1d7b82 */ /* 0x000e620000000800 */
[-CC-:B--2---:R-:W-:Y:S02]  /*1130*/  SHF.R.U64 R27, R8, R10.reuse, R9.reuse ;  /* 0x0000000a081b7219 */ /* 0x184fe40000001209 */
[----:B------:R-:W-:-:S05]  /*1140*/  SHF.R.U32.HI R8, RZ, R10, R9 ;  /* 0x0000000aff087219 */ /* 0x000fca0000011609 */
[----:B------:R-:W2:Y:S01]  /*1150*/  LDC R22, c[0x0][0x648] ;  /* 0x00019200ff167b82 */ /* 0x000ea20000000800 */
[-CC-:B0-----:R-:W-:Y:S02]  /*1160*/  SHF.R.U64 R34, R27, R13.reuse, R8.reuse ;  /* 0x0000000d1b227219 */ /* 0x181fe40000001208 */
[----:B------:R-:W-:-:S05]  /*1170*/  SHF.R.U32.HI R8, RZ, R13, R8 ;  /* 0x0000000dff087219 */ /* 0x000fca0000011608 */
[----:B------:R-:W0:Y:S01]  /*1180*/  LDC R24, c[0x0][0x638] ;  /* 0x00018e00ff187b82 */ /* 0x000e220000000800 */
[-CC-:B---3--:R-:W-:Y:S02]  /*1190*/  SHF.R.U64 R36, R34, R31.reuse, R8.reuse ;  /* 0x0000001f22247219 */ /* 0x188fe40000001208 */
[-C--:B------:R-:W-:Y:S02]  /*11a0*/  SHF.L.U32 R2, R2, R31.reuse, RZ ;  /* 0x0000001f02027219 */ /* 0x080fe400000006ff */
[----:B------:R-:W-:Y:S01]  /*11b0*/  SHF.R.U32.HI R9, RZ, R31, R8 ;  /* 0x0000001fff097219 */ /* 0x000fe20000011608 */
[----:B------:R-:W-:Y:S01]  /*11c0*/  IMAD.MOV.U32 R8, RZ, RZ, R36 ;  /* 0x000000ffff087224 */ /* 0x000fe200078e0024 */
[----:B------:R-:W-:Y:S01]  /*11d0*/  LOP3.LUT R15, RZ, R2, RZ, 0x33, !PT ;  /* 0x00000002ff0f7212 */ /* 0x000fe200078e33ff */
[----:B------:R-:W3:Y:S01]  /*11e0*/  LDC R28, c[0x0][0x610] ;  /* 0x00018400ff1c7b82 */ /* 0x000ee20000000800 */
[----:B------:R-:W-:Y:S05]  /*11f0*/  @!P0 BRA `(.L_x_14) ;  /* 0x0000000000288947 */ /* 0x000fea0003800000 */
[----:B------:R-:W4:Y:S02]  /*1200*/  LDC R13, c[0x0][0x64c] ;  /* 0x00019300ff0d7b82 */ /* 0x000f240000000800 */
[----:B----4-:R-:W-:-:S05]  /*1210*/  IADD3 R13, P0, R36, R13, RZ ;  /* 0x0000000d240d7210 */ /* 0x010fca0007f1e0ff */
        /* <DEDUP_REMOVED lines=8> */
.L_x_14:
[----:B--2---:R-:W-:Y:S01]  /*12a0*/  SHF.R.U64 R7, R8, R22, R9 ;  /* 0x0000001608077219 */ /* 0x004fe20000001209 */
[----:B-1----:R-:W-:Y:S01]  /*12b0*/  VIADD R8, R29, 0xffffffff ;  /* 0xffffffff1d087836 */ /* 0x002fe20000000000 */
[----:B------:R-:W-:Y:S01]  /*12c0*/  SHF.L.U32 R2, R26, R31, RZ ;  /* 0x0000001f1a027219 */ /* 0x000fe200000006ff */
[----:B------:R-:W-:Y:S01]  /*12d0*/  @P1 IMAD R21, R25, R20, R6 ;  /* 0x0000001419151224 */ /* 0x000fe200078e0206 */
[----:B------:R-:W-:Y:S01]  /*12e0*/  LOP3.LUT R15, R34, R15, RZ, 0xc0, !PT ;  /* 0x0000000f220f7212 */ /* 0x000fe200078ec0ff */
[----:B------:R-:W-:Y:S01]  /*12f0*/  IMAD.MOV R9, RZ, RZ, -R7 ;  /* 0x000000ffff097224 */ /* 0x000fe200078e0a07 */
[----:B------:R-:W-:-:S03]  /*1300*/  LOP3.LUT R8, R27, R8, RZ, 0xc0, !PT ;  /* 0x000000081b087212 */ /* 0x000fc600078ec0ff */
[----:B------:R-:W-:Y:S02]  /*1310*/  IMAD R6, R2, R7, R15 ;  /* 0x0000000702067224 */ /* 0x000fe400078e020f */
[----:B0-----:R-:W-:Y:S02]  /*1320*/  IMAD R2, R9, R24, R36 ;  /* 0x0000001809027224 */ /* 0x001fe400078e0224 */
[----:B---3--:R-:W-:Y:S02]  /*1330*/  IMAD R19, R6, R28, R21 ;  /* 0x0000001c06137224 */ /* 0x008fe400078e0215 */
[----:B------:R-:W-:Y:S02]  /*1340*/  IMAD R2, R2, R29, R8 ;  /* 0x0000001d02027224 */ /* 0x000fe400078e0208 */
[----:B------:R-:W-:-:S03]  /*1350*/  IMAD.MOV.U32 R6, RZ, RZ, 0x1 ;  /* 0x00000001ff067424 */ /* 0x000fc600078e00ff */
[----:B------:R-:W-:Y:S02]  /*1360*/  SEL R22, R2, R19, !P1 ;  /* 0x0000001302167207 */ /* 0x000fe40004800000 */
[----:B------:R-:W-:Y:S01]  /*1370*/  SEL R19, R19, R2, !P1 ;  /* 0x0000000213137207 */ /* 0x000fe20004800000 */
[----:B------:R-:W-:Y:S01]  /*1380*/  IMAD.MOV.U32 R2, RZ, RZ, R30 ;  /* 0x000000ffff027224 */ /* 0x000fe200078e001e */
[----:B------:R-:W-:-:S07]  /*1390*/  PRMT R8, R6, 0x7610, R8 ;  /* 0x0000761006087816 */ /* 0x000fce0000000008 */
.L_x_12:
[----:B------:R-:W-:Y:S05]  /*13a0*/  @!P2 BRA `(.L_x_15) ;  /* 0x00000000000ca947 */ /* 0x000fea0003800000 */
[----:B------:R-:W-:Y:S01]  /*13b0*/  UCGABAR_WAIT ;  /* 0x0000000000007dc7 */ /* 0x000fe20008000000 */
[----:B------:R-:W-:Y:S01]  /*13c0*/  CCTL.IVALL ;  /* 0x00000000ff00798f */ /* 0x000fe20002000000 */
[----:B------:R-:W-:Y:S05]  /*13d0*/  BRA `(.L_x_16) ;  /* 0x0000000000047947 */ /* 0x000fea0003800000 */
.L_x_15:
[----:B------:R-:W-:Y:S06]  /*13e0*/  BAR.SYNC.DEFER_BLOCKING 0x0 ;  /* 0x0000000000007b1d */ /* 0x000fec0000010000 */
.L_x_16:
[----:B------:R-:W-:Y:S05]  /*13f0*/  @!P4 BRA `(.L_x_17) ;  /* 0x00000090008cc947 */ /* 0x000fea0003800000 */
[----:B------:R-:W-:-:S13]  /*1400*/  ISETP.GT.U32.AND P0, PT, R35, 0x1, PT ;  /* 0x000000012300780c */ /* 0x000fda0003f04070 */
[----:B------:R-:W-:Y:S05]  /*1410*/  @P0 EXIT ;  /* 0x000000000000094d */ /* 0x000fea0003800000 */
.L_x_18:
[----:B------:R-:W-:-:S08]  /*1420*/  NOP ;  /* 0x0000000000007918 */ /* 0x000fd00000000000 */
[----:B------:R-:W1:Y:S02]  /*1430*/  USETMAXREG.TRY_ALLOC.CTAPOOL UP0, 0xe8 ;  /* 0x000000e8000079c8 */ /* 0x000e640008000600 */
[----:B-1----:R-:W-:-:S13]  /*1440*/  PLOP3.LUT P0, PT, PT, PT, UP0, 0x80, 0x0 ;  /* 0x000000000000781c */ /* 0x002fda0003f0f008 */
[----:B------:R-:W-:Y:S05]  /*1450*/  @!P0 BRA `(.L_x_18) ;  /* 0xfffffffc00f08947 */ /* 0x000fea000383ffff */
[----:B------:R-:W-:-:S13]  /*1460*/  LOP3.LUT P0, RZ, R8, 0xff, RZ, 0xc0, !PT ;  /* 0x000000ff08ff7812 */ /* 0x000fda000780c0ff */
[----:B------:R-:W-:Y:S05]  /*1470*/  @!P0 EXIT ;  /* 0x000000000000894d */ /* 0x000fea0003800000 */
[----:B------:R-:W1:Y:S01]  /*1480*/  S2UR UR4, SR_CgaCtaId ;  /* 0x00000000000479c3 */ /* 0x000e620000008800 */
[----:B------:R-:W-:Y:S01]  /*1490*/  VIADD R14, R14, 0xffffffff ;  /* 0xffffffff0e0e7836 */ /* 0x000fe20000000000 */
[CC--:B------:R-:W-:Y:S01]  /*14a0*/  LEA.HI R4, R0.reuse, R3.reuse, RZ, 0x2 ;  /* 0x0000000300047211 */ /* 0x0c0fe200078f10ff */
[----:B------:R-:W-:Y:S01]  /*14b0*/  UMOV UR41, 0x400 ;  /* 0x0000040000297882 */ /* 0x000fe20000000000 */
[----:B------:R-:W-:Y:S01]  /*14c0*/  LEA.HI R0, R0, R3, RZ, 0x5 ;  /* 0x0000000300007211 */ /* 0x000fe200078f28ff */
[----:B------:R-:W-:Y:S01]  /*14d0*/  UISETP.LT.AND UP0, UPT, UR40, 0x1, UPT ;  /* 0x000000012800788c */ /* 0x000fe2000bf01270 */
[----:B------:R-:W-:Y:S01]  /*14e0*/  R2UR UR42, R14 ;  /* 0x000000000e2a72ca */ /* 0x000fe200000e0000 */
[----:B------:R-:W-:Y:S01]  /*14f0*/  USHF.L.U32 UR44, UR40, 0x1, URZ ;  /* 0x00000001282c7899 */ /* 0x000fe2000800063f */
[--C-:B------:R-:W-:Y:S01]  /*1500*/  SHF.R.S32.HI R156, RZ, 0x2, R4.reuse ;  /* 0x00000002ff9c7819 */ /* 0x100fe20000011404 */
[----:B------:R-:W-:Y:S01]  /*1510*/  USEL UR43, UR40, 0x1, UP0 ;  /* 0x00000001282b7887 */ /* 0x000fe20008000000 */
[----:B------:R-:W-:-:S02]  /*1520*/  SHF.R.S32.HI R5, RZ, 0x1f, R4 ;  /* 0x0000001fff057819 */ /* 0x000fc40000011404 */
[----:B------:R-:W-:Y:S01]  /*1530*/  LOP3.LUT R158, R4, 0xfffffffc, RZ, 0xc0, !PT ;  /* 0xfffffffc049e7812 */ /* 0x000fe200078ec0ff */
[----:B------:R-:W-:Y:S01]  /*1540*/  UIADD3 UR43, -UR43, UR40, URZ ;  /* 0x000000282b2b7290 */ /* 0x000fe2000fffe13f */
[----:B------:R-:W-:Y:S02]  /*1550*/  LEA.HI R5, R5, R156, RZ, 0x3 ;  /* 0x0000009c05057211 */ /* 0x000fe400078f18ff */
[----:B------:R-:W-:Y:S01]  /*1560*/  ISETP.NE.AND P0, PT, R14, RZ, PT ;  /* 0x000000ff0e00720c */ /* 0x000fe20003f05270 */
[----:B------:R-:W-:Y:S01]  /*1570*/  IMAD.IADD R158, R3, 0x1, -R158 ;  /* 0x00000001039e7824 */ /* 0x000fe200078e0a9e */
[----:B------:R-:W-:Y:S01]  /*1580*/  LOP3.LUT R5, R5, 0xfffffff8, RZ, 0xc0, !PT ;  /* 0xfffffff805057812 */ /* 0x000fe200078ec0ff */
[----:B------:R-:W-:Y:S01]  /*1590*/  USHF.L.U32 UR42, UR42, 0x3, URZ ;  /* 0x000000032a2a7899 */ /* 0x000fe2000800063f */
[----:B------:R-:W-:Y:S02]  /*15a0*/  LOP3.LUT R174, R16, 0x1, RZ, 0xfc, !PT ;  /* 0x0000000110ae7812 */ /* 0x000fe400078efcff */
[----:B------:R-:W-:Y:S01]  /*15b0*/  SEL R175, RZ, 0x1, P0 ;  /* 0x00000001ffaf7807 */ /* 0x000fe20000000000 */
[----:B------:R-:W-:Y:S01]  /*15c0*/  IMAD.IADD R156, R156, 0x1, -R5 ;  /* 0x000000019c9c7824 */ /* 0x000fe200078e0a05 */
[----:B-1----:R-:W-:Y:S01]  /*15d0*/  ULEA UR41, UR4, UR41, 0x18 ;  /* 0x0000002904297291 */ /* 0x002fe2000f8ec03f */
[----:B------:R-:W-:Y:S01]  /*15e0*/  SHF.R.S32.HI R5, RZ, 0x5, R0 ;  /* 0x00000005ff057819 */ /* 0x000fe20000011400 */
[----:B------:R-:W-:Y:S01]  /*15f0*/  IMAD.U32 R160, RZ, RZ, UR42 ;  /* 0x0000002affa07e24 */ /* 0x000fe2000f8e00ff */
[----:B------:R-:W-:Y:S01]  /*1600*/  ULDC UR4, c[0x0][0x284] ;  /* 0x0000a10000047ab9 */ /* 0x000fe20000000800 */
[----:B------:R-:W-:Y:S01]  /*1610*/  UIADD3 UR45, UR41, 0x60, URZ ;  /* 0x00000060292d7890 */ /* 0x000fe2000fffe03f */
[--C-:B------:R-:W-:Y:S01]  /*1620*/  SHF.R.S32.HI R157, RZ, 0x1f, R156.reuse ;  /* 0x0000001fff9d7819 */ /* 0x100fe2000001149c */
[----:B------:R-:W-:Y:S01]  /*1630*/  IMAD R163, R5, -0x10, -R156 ;  /* 0xfffffff005a37824 */ /* 0x000fe200078e0a9c */
[----:B------:R-:W-:-:S02]  /*1640*/  LOP3.LUT R162, R160, 0x8, RZ, 0xc0, !PT ;  /* 0x00000008a0a27812 */ /* 0x000fc400078ec0ff */
[----:B------:R-:W-:Y:S01]  /*1650*/  LOP3.LUT R160, R160, 0x8, RZ, 0xc, !PT ;  /* 0x00000008a0a07812 */ /* 0x000fe200078e0cff */
[----:B------:R-:W-:Y:S01]  /*1660*/  IMAD.U32 R159, RZ, RZ, UR45 ;  /* 0x0000002dff9f7e24 */ /* 0x000fe2000f8e00ff */
[----:B------:R-:W-:Y:S01]  /*1670*/  LOP3.LUT R162, R162, 0x18, RZ, 0x3c, !PT ;  /* 0x00000018a2a27812 */ /* 0x000fe200078e3cff */
[----:B------:R-:W-:-:S04]  /*1680*/  IMAD.WIDE R156, R5, 0x10, R156 ;  /* 0x00000010059c7825 */ /* 0x000fc800078e029c */
[----:B------:R-:W-:Y:S02]  /*1690*/  VIADD R161, R159, UR42 ;  /* 0x0000002a9fa17c36 */ /* 0x000fe40008000000 */
[----:B------:R-:W-:-:S07]  /*16a0*/  VIADD R163, R163, UR4 ;  /* 0x00000004a3a37c36 */ /* 0x000fce0008000000 */
.L_x_294:
[----:B------:R-:W-:Y:S01]  /*16b0*/  SHF.L.U32 R0, R175, 0x1f, RZ ;  /* 0x0000001faf007819 */ /* 0x000fe200000006ff */
[----:B------:R-:W-:Y:S02]  /*16c0*/  ULDC UR4, c[0x0][0x28c] ;  /* 0x0000a30000047ab9 */ /* 0x000fe40000000800 */
[----:B------:R-:W-:Y:S01]  /*16d0*/  ISETP.LT.AND P1, PT, RZ, UR4, PT ;  /* 0x00000004ff007c0c */ /* 0x000fe2000bf21270 */
[----:B------:R-:W1:Y:S02]  /*16e0*/  SYNCS.PHASECHK.TRANS64.TRYWAIT P0, [R159+UR42], R0 ;  /* 0x000000009f0075a7 */ /* 0x000e64000800016a */
[----:B-1-34-:R-:W-:Y:S10]  /*16f0*/  @!P0 BRA `(.L_x_19) ;  /* 0x000000a000088947 */ /* 0x01aff40003800000 */
.L_x_317:
[----:B------:R-:W-:Y:S05]  /*1700*/  @P1 BRA `(.L_x_20) ;  /* 0x0000000000401947 */ /* 0x000fea0003800000 */
[----:B-1----:R-:W-:Y:S01]  /*1710*/  MOV R0, 0x0 ;  /* 0x0000000000007802 */ /* 0x002fe20000000f00 */
[----:B------:R-:W-:Y:S01]  /*1720*/  ULDC.64 UR4, c[0x4][0x68] ;  /* 0x01001a0000047ab9 */ /* 0x000fe20000000a00 */
[----:B------:R-:W-:Y:S01]  /*1730*/  ULDC.64 UR6, c[0x4][0x8] ;  /* 0x0100020000067ab9 */ /* 0x000fe20000000a00 */
[----:B------:R-:W-:Y:S01]  /*1740*/  IMAD.U32 R4, RZ, RZ, UR4 ;  /* 0x00000004ff047e24 */ /* 0x000fe2000f8e00ff */
[----:B------:R1:W2:Y:S01]  /*1750*/  LDC.64 R14, c[0x4][R0] ;  /* 0x01000000000e7b82 */ /* 0x0002a20000000a00 */
[----:B------:R-:W-:Y:S01]  /*1760*/  IMAD.U32 R5, RZ, RZ, UR5 ;  /* 0x00000005ff057e24 */ /* 0x000fe2000f8e00ff */
[----:B------:R-:W-:Y:S01]  /*1770*/  ULDC.64 UR4, c[0x4][0x70] ;  /* 0x01001c0000047ab9 */ /* 0x000fe20000000a00 */
[----:B------:R-:W-:Y:S02]  /*1780*/  IMAD.U32 R10, RZ, RZ, UR6 ;  /* 0x00000006ff0a7e24 */ /* 0x000fe4000f8e00ff */
[----:B------:R-:W-:Y:S02]  /*1790*/  IMAD.U32 R6, RZ, RZ, UR4 ;  /* 0x00000004ff067e24 */ /* 0x000fe4000f8e00ff */
[----:B------:R-:W-:-:S02]  /*17a0*/  IMAD.U32 R7, RZ, RZ, UR5 ;  /* 0x00000005ff077e24 */ /* 0x000fc4000f8e00ff */
[----:B------:R-:W-:Y:S02]  /*17b0*/  IMAD.U32 R11, RZ, RZ, UR7 ;  /* 0x00000007ff0b7e24 */ /* 0x000fe4000f8e00ff */
[----:B------:R-:W-:Y:S02]  /*17c0*/  IMAD.MOV.U32 R8, RZ, RZ, 0x1e1 ;  /* 0x000001e1ff087424 */ /* 0x000fe400078e00ff */
[----:B0-----:R-:W-:Y:S02]  /*17d0*/  IMAD.MOV.U32 R12, RZ, RZ, 0x1 ;  /* 0x00000001ff0c7424 */ /* 0x001fe400078e00ff */
[----:B-1----:R-:W-:-:S07]  /*17e0*/  IMAD.MOV.U32 R13, RZ, RZ, RZ ;  /* 0x000000ffff0d7224 */ /* 0x002fce00078e00ff */
[----:B------:R-:W-:-:S07]  /*17f0*/  LEPC R20, `(.L_x_20) ;  /* 0x000000001014794e */ /* 0x000fce0000000000 */
[----:B--2--5:R-:W-:Y:S05]  /*1800*/  CALL.ABS.NOINC R14 ;  /* 0x000000000e007343 */ /* 0x024fea0003c00000 */
.L_x_20:
[----:B------:R-:W-:-:S13]  /*1810*/  ISETP.NE.AND P0, PT, R174, 0x3, PT ;  /* 0x00000003ae00780c */ /* 0x000fda0003f05270 */
[----:B------:R-:W-:Y:S05]  /*1820*/  @!P0 BRA `(.L_x_21) ;  /* 0x0000000000048947 */ /* 0x000fea0003800000 */
[----:B------:R-:W-:Y:S01]  /*1830*/  BPT.TRAP 0x1 ;  /* 0x000000040000795c */ /* 0x000fe20000300000 */
.L_x_21:
[----:B------:R-:W-:Y:S02]  /*1840*/  IMAD.U32 R3, RZ, RZ, UR38 ;  /* 0x00000026ff037e24 */ /* 0x000fe4000f8e00ff */
[----:B-1----:R-:W-:-:S03]  /*1850*/  IMAD.U32 R0, RZ, RZ, UR39 ;  /* 0x00000027ff007e24 */ /* 0x002fc6000f8e00ff */
[----:B------:R-:W-:Y:S02]  /*1860*/  LEA R3, R3, UR41, 0x3 ;  /* 0x0000002903037c11 */ /* 0x000fe4000f8e18ff */
[----:B------:R-:W-:-:S04]  /*1870*/  SHF.L.U32 R0, R0, 0x1f, RZ ;  /* 0x0000001f00007819 */ /* 0x000fc800000006ff */
[----:B------:R1:W2:Y:S01]  /*1880*/  SYNCS.PHASECHK.TRANS64.TRYWAIT P1, [R3+URZ], R0 ;  /* 0x00000000030075a7 */ /* 0x0002a2000802017f */
[----:B------:R-:W-:Y:S05]  /*1890*/  @!P0 BRA `(.L_x_22) ;  /* 0x0000000000048947 */ /* 0x000fea0003800000 */
[----:B------:R-:W-:Y:S01]  /*18a0*/  BPT.TRAP 0x1 ;  /* 0x000000040000795c */ /* 0x000fe20000300000 */
.L_x_22:
[----:B------:R-:W-:-:S05]  /*18b0*/  IMAD.U32 R4, RZ, RZ, UR43 ;  /* 0x0000002bff047e24 */ /* 0x000fca000f8e00ff */
[----:B------:R-:W-:Y:S01]  /*18c0*/  ISETP.GE.AND P2, PT, R4, 0x1, PT ;  /* 0x000000010400780c */ /* 0x000fe20003f46270 */
[----:B--2---:R-:W-:-:S12]  /*18d0*/  @P1 BRA `(.L_x_23) ;  /* 0x0000000000081947 */ /* 0x004fd80003800000 */
[----:B------:R-:W2:Y:S02]  /*18e0*/  SYNCS.PHASECHK.TRANS64.TRYWAIT P1, [R3+URZ], R0 ;  /* 0x00000000030075a7 */ /* 0x000ea4000802017f */
[----:B--2---:R-:W-:Y:S05]  /*18f0*/  @!P1 BRA `(.L_x_24) ;  /* 0x0000009c009c9947 */ /* 0x004fea0003800000 */
.L_x_23:
[----:B------:R-:W-:Y:S05]  /*1900*/  WARPSYNC.ALL ;  /* 0x0000000000007948 */ /* 0x000fea0003800000 */
[----:B------:R-:W-:Y:S01]  /*1910*/  UIADD3 UR4, UR41, 0x180, URZ ;  /* 0x0000018029047890 */ /* 0x000fe2000fffe03f */
[----:B------:R-:W-:Y:S01]  /*1920*/  WARPGROUP.ARRIVE ;  /* 0x00000000000079c5 */ /* 0x000fe20000000000 */
[----:B------:R-:W-:Y:S02]  /*1930*/  UIADD3 UR5, UR41, 0xa180, URZ ;  /* 0x0000a18029057890 */ /* 0x000fe4000fffe03f */
[----:B------:R-:W-:Y:S02]  /*1940*/  USHF.R.U32.HI UR4, URZ, 0x4, UR4 ;  /* 0x000000043f047899 */ /* 0x000fe40008011604 */
[----:B------:R-:W-:-:S02]  /*1950*/  USHF.R.U32.HI UR5, URZ, 0x4, UR5 ;  /* 0x000000043f057899 */ /* 0x000fc40008011605 */
[----:B------:R-:W-:Y:S02]  /*1960*/  ULOP3.LUT UR4, UR4, 0x3fff, URZ, 0xc0, !UPT ;  /* 0x00003fff04047892 */ /* 0x000fe4000f8ec03f */
[----:B------:R-:W-:Y:S02]  /*1970*/  ULOP3.LUT UR5, UR5, 0x3fff, URZ, 0xc0, !UPT ;  /* 0x00003fff05057892 */ /* 0x000fe4000f8ec03f */
[----:B------:R-:W-:Y:S02]  /*1980*/  ULOP3.LUT UR8, UR4, 0x10000, URZ, 0xfc, !UPT ;  /* 0x0001000004087892 */ /* 0x000fe4000f8efc3f */
[----:B------:R-:W-:Y:S02]  /*1990*/  ULOP3.LUT UR9, UR5, 0x10000, URZ, 0xfc, !UPT ;  /* 0x0001000005097892 */ /* 0x000fe4000f8efc3f */
[----:B------:R-:W-:Y:S02]  /*19a0*/  ULEA UR10, UR38, UR8, 0x9 ;  /* 0x00000008260a7291 */ /* 0x000fe4000f8e483f */
[----:B------:R-:W-:Y:S01]  /*19b0*/  ULEA UR11, UR38, UR9, 0xb ;  /* 0x00000009260b7291 */ /* 0x000fe2000f8e583f */
[----:B------:R-:W-:Y:S01]  /*19c0*/  UMOV UR5, 0x40000040 ;  /* 0x4000004000057882 */ /* 0x000fe20000000000 */
[----:B------:R-:W-:-:S03]  /*19d0*/  UMOV UR7, 0x40000040 ;  /* 0x4000004000077882 */ /* 0x000fc60000000000 */
[----:B------:R-:W-:Y:S02]  /*19e0*/  UMOV UR4, UR10 ;  /* 0x0000000a00047c82 */ /* 0x000fe40008000000 */
[----:B------:R-:W-:Y:S02]  /*19f0*/  UMOV UR6, UR11 ;  /* 0x0000000b00067c82 */ /* 0x000fe40008000000 */
[----:B------:R-:W-:Y:S01]  /*1a00*/  HGMMA.64x256x16.F32.BF16 R24, gdesc[UR4], RZ, !UPT, gsb0 ;  /* 0x03e00000041879f0 */ /* 0x000fe2000c0018ff */
[----:B------:R-:W-:Y:S02]  /*1a10*/  UIADD3 UR4, UR10, 0x2, URZ ;  /* 0x000000020a047890 */ /* 0x000fe4000fffe03f */
[----:B------:R-:W-:Y:S01]  /*1a20*/  UIADD3 UR6, UR11, 0x2, URZ ;  /* 0x000000020b067890 */ /* 0x000fe2000fffe03f */
[----:B------:R-:W-:Y:S01]  /*1a30*/  UMOV UR5, 0x40000040 ;  /* 0x4000004000057882 */ /* 0x000fe20000000000 */
[----:B------:R-:W-:Y:S01]  /*1a40*/  UMOV UR7, 0x40000040 ;  /* 0x4000004000077882 */ /* 0x000fe20000000000 */
[----:B------:R-:W-:-:S02]  /*1a50*/  WARPGROUP.DEPBAR.LE gsb0, 0x0 ;  /* 0x00008000000079c5 */ /* 0x000fc40000010000 */
[----:B------:R-:W-:-:S15]  /*1a60*/  WARPGROUP.ARRIVE ;  /* 0x00000000000079c5 */ /* 0x000fde0000000000 */
[----:B------:R-:W-:-:S05]  /*1a70*/  NOP ;  /* 0x0000000000007918 */ /* 0x000fca0000000000 */
[----:B------:R-:W-:Y:S01]  /*1a80*/  HGMMA.64x256x16.F32.BF16 R24, gdesc[UR4], R24, gsb0 ;  /* 0x03e00000041879f0 */ /* 0x000fe20008001818 */
[----:B------:R-:W-:Y:S02]  /*1a90*/  UIADD3 UR4, UR10, 0x4, URZ ;  /* 0x000000040a047890 */ /* 0x000fe4000fffe03f */
[----:B------:R-:W-:Y:S01]  /*1aa0*/  UIADD3 UR6, UR11, 0x4, URZ ;  /* 0x000000040b067890 */ /* 0x000fe2000fffe03f */
[----:B------:R-:W-:Y:S01]  /*1ab0*/  UMOV UR5, 0x40000040 ;  /* 0x4000004000057882 */ /* 0x000fe20000000000 */
[----:B------:R-:W-:Y:S01]  /*1ac0*/  UMOV UR7, 0x40000040 ;  /* 0x4000004000077882 */ /* 0x000fe20000000000 */
[----:B------:R-:W-:Y:S02]  /*1ad0*/  WARPGROUP.DEPBAR.LE gsb0, 0x0 ;  /* 0x00008000000079c5 */ /* 0x000fe40000010000 */
        /* <DEDUP_REMOVED lines=10> */
[----:B------:R-:W-:Y:S03]  /*1b80*/  HGMMA.64x256x16.F32.BF16 R24, gdesc[UR4], R24, gsb0 ;  /* 0x03e00000041879f0 */ /* 0x000fe60008001818 */
[----:B------:R-:W-:Y:S02]  /*1b90*/  WARPGROUP.DEPBAR.LE gsb0, 0x0 ;  /* 0x00008000000079c5 */ /* 0x000fe40000010000 */
[----:B------:R-:W-:Y:S05]  /*1ba0*/  @!P2 BRA `(.L_x_25) ;  /* 0x000000040020a947 */ /* 0x000fea0003800000 */
[----:B------:R-:W-:Y:S01]  /*1bb0*/  UIADD3 UR4, UR38, 0x1, URZ ;  /* 0x0000000126047890 */ /* 0x000fe2000fffe03f */
[----:B-12---:R-:W-:Y:S02]  /*1bc0*/  IMAD.U32 R0, RZ, RZ, UR43 ;  /* 0x0000002bff007e24 */ /* 0x006fe4000f8e00ff */
[----:B------:R-:W-:Y:S01]  /*1bd0*/  IMAD.U32 R3, RZ, RZ, UR38 ;  /* 0x00000026ff037e24 */ /* 0x000fe2000f8e00ff */
[----:B------:R-:W-:-:S04]  /*1be0*/  UISETP.NE.AND UP0, UPT, UR4, 0x5, UPT ;  /* 0x000000050400788c */ /* 0x000fc8000bf05270 */
[----:B------:R-:W-:Y:S02]  /*1bf0*/  USEL UR5, URZ, 0x1, UP0 ;  /* 0x000000013f057887 */ /* 0x000fe40008000000 */
[----:B------:R-:W-:Y:S02]  /*1c00*/  USEL UR10, UR4, URZ, UP0 ;  /* 0x0000003f040a7287 */ /* 0x000fe40008000000 */
[----:B------:R-:W-:-:S06]  /*1c10*/  ULOP3.LUT UR5, UR39, UR5, URZ, 0x3c, !UPT ;  /* 0x0000000527057292 */ /* 0x000fcc000f8e3c3f */
[----:B------:R-:W-:-:S07]  /*1c20*/  IMAD.U32 R6, RZ, RZ, UR5 ;  /* 0x00000005ff067e24 */ /* 0x000fce000f8e00ff */
.L_x_32:
[----:B------:R-:W-:Y:S05]  /*1c30*/  @!P0 BRA `(.L_x_26) ;  /* 0x0000000000048947 */ /* 0x000fea0003800000 */
[----:B------:R-:W-:Y:S01]  /*1c40*/  BPT.TRAP 0x1 ;  /* 0x000000040000795c */ /* 0x000fe20000300000 */
.L_x_26:
[----:B------:R-:W-:Y:S01]  /*1c50*/  ULEA UR4, UR10, UR41, 0x3 ;  /* 0x000000290a047291 */ /* 0x000fe2000f8e183f */
[----:B------:R-:W-:-:S08]  /*1c60*/  SHF.L.U32 R4, R6, 0x1f, RZ ;  /* 0x0000001f06047819 */ /* 0x000fd000000006ff */
[----:B------:R1:W2:Y:S01]  /*1c70*/  SYNCS.PHASECHK.TRANS64.TRYWAIT P1, [UR4], R4 ;  /* 0x00000004ff0075a7 */ /* 0x0002a20008020144 */
[----:B------:R-:W-:Y:S05]  /*1c80*/  @!P0 BRA `(.L_x_27) ;  /* 0x0000000000048947 */ /* 0x000fea0003800000 */
[----:B------:R-:W-:Y:S01]  /*1c90*/  BPT.TRAP 0x1 ;  /* 0x000000040000795c */ /* 0x000fe20000300000 */
.L_x_27:
[----:B--2---:R-:W-:Y:S05]  /*1ca0*/  @P1 BRA `(.L_x_28) ;  /* 0x0000000000081947 */ /* 0x004fea0003800000 */
[----:B------:R-:W2:Y:S02]  /*1cb0*/  SYNCS.PHASECHK.TRANS64.TRYWAIT P1, [UR4], R4 ;  /* 0x00000004ff0075a7 */ /* 0x000ea40008020144 */
[----:B--2---:R-:W-:Y:S05]  /*1cc0*/  @!P1 BRA `(.L_x_29) ;  /* 0x0000009800bc9947 */ /* 0x004fea0003800000 */
.L_x_28:
[----:B------:R-:W-:Y:S01]  /*1cd0*/  ULEA UR11, UR10, UR8, 0x9 ;  /* 0x000000080a0b7291 */ /* 0x000fe2000f8e483f */
[----:B------:R-:W-:Y:S01]  /*1ce0*/  WARPGROUP.ARRIVE ;  /* 0x00000000000079c5 */ /* 0x000fe20000000000 */
[----:B------:R-:W-:Y:S01]  /*1cf0*/  ULEA UR12, UR10, UR9, 0xb ;  /* 0x000000090a0c7291 */ /* 0x000fe2000f8e583f */
[----:B------:R-:W-:Y:S01]  /*1d00*/  UMOV UR5, 0x40000040 ;  /* 0x4000004000057882 */ /* 0x000fe20000000000 */
[----:B------:R-:W-:-:S03]  /*1d10*/  UMOV UR7, 0x40000040 ;  /* 0x4000004000077882 */ /* 0x000fc60000000000 */
[----:B------:R-:W-:Y:S02]  /*1d20*/  UMOV UR4, UR11 ;  /* 0x0000000b00047c82 */ /* 0x000fe40008000000 */
[----:B------:R-:W-:Y:S02]  /*1d30*/  UMOV UR6, UR12 ;  /* 0x0000000c00067c82 */ /* 0x000fe40008000000 */
[----:B------:R-:W-:Y:S01]  /*1d40*/  HGMMA.64x256x16.F32.BF16 R24, gdesc[UR4], R24, gsb0 ;  /* 0x03e00000041879f0 */ /* 0x000fe20008001818 */
        /* <DEDUP_REMOVED lines=26> */
[----:B------:R-:W-:Y:S01]  /*1ef0*/  BPT.TRAP 0x1 ;  /* 0x000000040000795c */ /* 0x000fe20000300000 */
.L_x_30:
[----:B------:R-:W-:-:S13]  /*1f00*/  ISETP.NE.AND P1, PT, R153, RZ, PT ;  /* 0x000000ff9900720c */ /* 0x000fda0003f25270 */
[----:B-12---:R-:W-:-:S05]  /*1f10*/  @P1 LEA R4, R3, UR41, 0x3 ;  /* 0x0000002903041c11 */ /* 0x006fca000f8e18ff */
[----:B------:R-:W-:-:S05]  /*1f20*/  @P1 VIADD R5, R4, 0x28 ;  /* 0x0000002804051836 */ /* 0x000fca0000000000 */
[----:B------:R-:W-:-:S04]  /*1f30*/  @P1 PRMT R5, R152, 0x654, R5 ;  /* 0x0000065498051816 */ /* 0x000fc80000000005 */
[----:B------:R1:W-:Y:S01]  /*1f40*/  @P1 SYNCS.ARRIVE.TRANS64.RED.A1T0 RZ, [R5+URZ], RZ ;  /* 0x000000ff05ff19a7 */ /* 0x0003e2000810043f */
[----:B------:R-:W-:-:S13]  /*1f50*/  ISETP.GT.U32.AND P1, PT, R16, 0x1, PT ;  /* 0x000000011000780c */ /* 0x000fda0003f24070 */
[----:B-1----:R-:W-:Y:S05]  /*1f60*/  @P1 BRA `(.L_x_31) ;  /* 0x0000000000041947 */ /* 0x002fea0003800000 */
[----:B------:R-:W-:Y:S01]  /*1f70*/  BPT.TRAP 0x1 ;  /* 0x000000040000795c */ /* 0x000fe20000300000 */
.L_x_31:
[----:B------:R-:W-:Y:S01]  /*1f80*/  UIADD3 UR10, UR10, 0x1, URZ ;  /* 0x000000010a0a7890 */ /* 0x000fe2000fffe03f */
[C---:B------:R-:W-:Y:S01]  /*1f90*/  ISETP.GT.AND P2, PT, R0.reuse, 0x1, PT ;  /* 0x000000010000780c */ /* 0x040fe20003f44270 */
[----:B------:R-:W-:Y:S02]  /*1fa0*/  VIADD R3, R3, 0x1 ;  /* 0x0000000103037836 */ /* 0x000fe40000000000 */
[----:B------:R-:W-:Y:S01]  /*1fb0*/  UISETP.NE.AND UP0, UPT, UR10, 0x5, UPT ;  /* 0x000000050a00788c */ /* 0x000fe2000bf05270 */
[----:B------:R-:W-:Y:S02]  /*1fc0*/  VIADD R0, R0, 0xffffffff ;  /* 0xffffffff00007836 */ /* 0x000fe40000000000 */
[C---:B------:R-:W-:Y:S01]  /*1fd0*/  ISETP.NE.AND P1, PT, R3.reuse, 0x5, PT ;  /* 0x000000050300780c */ /* 0x040fe20003f25270 */
[----:B------:R-:W-:Y:S02]  /*1fe0*/  USEL UR4, URZ, 0x1, UP0 ;  /* 0x000000013f047887 */ /* 0x000fe40008000000 */
[----:B------:R-:W-:Y:S01]  /*1ff0*/  USEL UR10, UR10, URZ, UP0 ;  /* 0x0000003f0a0a7287 */ /* 0x000fe20008000000 */
[----:B------:R-:W-:-:S03]  /*2000*/  SEL R3, R3, RZ, P1 ;  /* 0x000000ff03037207 */ /* 0x000fc60000800000 */
[----:B------:R-:W-:Y:S01]  /*2010*/  LOP3.LUT R6, R6, UR4, RZ, 0x3c, !PT ;  /* 0x0000000406067c12 */ /* 0x000fe2000f8e3cff */
[----:B------:R-:W-:Y:S07]  /*2020*/  @P2 BRA `(.L_x_32) ;  /* 0xfffffffc00002947 */ /* 0x000fee000383ffff */
.L_x_25:
[----:B-12---:R-:W1:Y:S01]  /*2030*/  LDC R0, c[0x0][0x28c] ;  /* 0x0000a300ff007b82 */ /* 0x006e620000000800 */
[----:B------:R2:W-:Y:S01]  /*2040*/  SYNCS.ARRIVE.TRANS64.A1T0 RZ, [R160+UR45], RZ ;  /* 0x000000ffa0ff79a7 */ /* 0x0005e2000810002d */
[----:B-1----:R-:W-:-:S13]  /*2050*/  ISETP.GE.AND P1, PT, R0, 0x1, PT ;  /* 0x000000010000780c */ /* 0x002fda0003f26270 */
[----:B--2---:R-:W-:Y:S05]  /*2060*/  @!P1 BRA `(.L_x_33) ;  /* 0x0000000000449947 */ /* 0x004fea0003800000 */
[----:B------:R-:W-:Y:S05]  /*2070*/  @!P0 BRA `(.L_x_34) ;  /* 0x0000000000048947 */ /* 0x000fea0003800000 */
[----:B------:R-:W-:Y:S01]  /*2080*/  BPT.TRAP 0x1 ;  /* 0x000000040000795c */ /* 0x000fe20000300000 */
.L_x_34:
[----:B------:R-:W-:-:S13]  /*2090*/  ISETP.NE.AND P0, PT, R153, RZ, PT ;  /* 0x000000ff9900720c */ /* 0x000fda0003f05270 */
[----:B------:R-:W-:-:S05]  /*20a0*/  VOTEU.ANY UP0, P0 ;  /* 0x00000000003f7886 */ /* 0x000fca0000000100 */
[----:B------:R-:W-:-:S06]  /*20b0*/  @UP0 UIADD3 UR4, UR43, UR38, URZ ;  /* 0x000000262b040290 */ /* 0x000fcc000fffe03f */
[----:B------:R-:W-:Y:S02]  /*20c0*/  IMAD.U32 R4, RZ, RZ, UR4 ;  /* 0x00000004ff047e24 */ /* 0x000fe4000f8e00ff */
[----:B------:R-:W-:Y:S02]  /*20d0*/  IMAD.U32 R3, RZ, RZ, UR4 ;  /* 0x00000004ff037e24 */ /* 0x000fe4000f8e00ff */
[----:B------:R-:W-:-:S05]  /*20e0*/  @P0 IMAD.WIDE.U32 R4, R4, -0x33333333, RZ ;  /* 0xcccccccd04040825 */ /* 0x000fca00078e00ff */
[----:B------:R-:W-:-:S05]  /*20f0*/  @P0 SHF.R.U32.HI R0, RZ, 0x2, R5 ;  /* 0x00000002ff000819 */ /* 0x000fca0000011605 */
[----:B------:R-:W-:-:S05]  /*2100*/  @P0 IMAD R0, R0, -0x5, R3 ;  /* 0xfffffffb00000824 */ /* 0x000fca00078e0203 */
[----:B------:R-:W-:-:S05]  /*2110*/  @P0 LEA R0, R0, UR41, 0x3 ;  /* 0x0000002900000c11 */ /* 0x000fca000f8e18ff */
[----:B------:R-:W-:-:S05]  /*2120*/  @P0 VIADD R3, R0, 0x28 ;  /* 0x0000002800030836 */ /* 0x000fca0000000000 */
[----:B------:R-:W-:-:S04]  /*2130*/  @P0 PRMT R3, R152, 0x654, R3 ;  /* 0x0000065498030816 */ /* 0x000fc80000000003 */
[----:B------:R1:W-:Y:S01]  /*2140*/  @P0 SYNCS.ARRIVE.TRANS64.RED.A1T0 RZ, [R3+URZ], RZ ;  /* 0x000000ff03ff09a7 */ /* 0x0003e2000810043f */
[----:B------:R-:W-:-:S13]  /*2150*/  ISETP.GT.U32.AND P0, PT, R16, 0x1, PT ;  /* 0x000000011000780c */ /* 0x000fda0003f04070 */
[----:B-1----:R-:W-:Y:S05]  /*2160*/  @P0 BRA `(.L_x_33) ;  /* 0x0000000000040947 */ /* 0x002fea0003800000 */
[----:B------:R-:W-:Y:S01]  /*2170*/  BPT.TRAP 0x1 ;  /* 0x000000040000795c */ /* 0x000fe20000300000 */
.L_x_33:
[----:B------:R-:W-:Y:S01]  /*2180*/  SHF.L.U32 R0, R175, 0x1f, RZ ;  /* 0x0000001faf007819 */ /* 0x000fe200000006ff */
[----:B------:R-:W-:Y:S01]  /*2190*/  UIADD3 UR38, UR44, UR38, URZ ;  /* 0x000000262c267290 */ /* 0x000fe2000fffe03f */
[----:B------:R-:W1:Y:S01]  /*21a0*/  LDC R15, c[0x0][0x288] ;  /* 0x0000a200ff0f7b82 */ /* 0x000e620000000800 */
[----:B------:R-:W-:Y:S01]  /*21b0*/  UISETP.GE.U32.AND UP1, UPT, UR44, 0x5, UPT ;  /* 0x000000052c00788c */ /* 0x000fe2000bf26070 */
[----:B------:R-:W-:Y:S01]  /*21c0*/  IMAD.SHL.U32 R8, R158, 0x2, RZ ;  /* 0x000000029e087824 */ /* 0x000fe200078e00ff */
[----:B------:R-:W-:Y:S02]  /*21d0*/  UISETP.GT.U32.AND UP0, UPT, UR38, 0x4, UPT ;  /* 0x000000042600788c */ /* 0x000fe4000bf04070 */
[----:B------:R-:W-:Y:S02]  /*21e0*/  UIMAD.WIDE.U32 UR4, UR38, -0x33333333, URZ ;  /* 0xcccccccd260478a5 */ /* 0x000fe4000f8e003f */
[----:B------:R-:W-:Y:S01]  /*21f0*/  UISETP.LT.U32.AND UP0, UPT, UR44, 0x5, UP0 ;  /* 0x000000052c00788c */ /* 0x000fe20008701070 */
[----:B------:R-:W2:Y:S01]  /*2200*/  SYNCS.PHASECHK.TRANS64.TRYWAIT P0, [R159+UR42+0x10], R0 ;  /* 0x000010009f0075a7 */ /* 0x000ea2000800016a */
[----:B------:R-:W-:Y:S01]  /*2210*/  USHF.R.U32.HI UR4, URZ, 0x2, UR5 ;  /* 0x000000023f047899 */ /* 0x000fe20008011605 */
[----:B------:R-:W-:Y:S01]  /*2220*/  SHF.R.S32.HI R9, RZ, 0x1f, R8 ;  /* 0x0000001fff097819 */ /* 0x000fe20000011408 */
[----:B------:R-:W-:-:S02]  /*2230*/  USEL UR6, URZ, 0x1, !UP0 ;  /* 0x000000013f067887 */ /* 0x000fc4000c000000 */
[----:B------:R-:W-:Y:S02]  /*2240*/  UIMAD UR38, UR4, -0x5, UR38 ;  /* 0xfffffffb042678a4 */ /* 0x000fe4000f8e0226 */
[----:B------:R-:W-:-:S04]  /*2250*/  ULOP3.LUT UR39, UR39, UR6, URZ, 0x3c, !UPT ;  /* 0x0000000627277292 */ /* 0x000fc8000f8e3c3f */
[----:B------:R-:W-:Y:S01]  /*2260*/  @UP1 ULOP3.LUT UR39, UR39, 0x1, UR4, 0x78, !UPT ;  /* 0x0000000127271892 */ /* 0x000fe2000f8e7804 */
[----:B-12---:R-:W-:Y:S11]  /*2270*/  @!P0 BRA `(.L_x_35) ;  /* 0x0000009400688947 */ /* 0x006ff60003800000 */
.L_x_318:
[----:B------:R-:W-:Y:S01]  /*2280*/  IMAD.SHL.U32 R14, R19, 0x40, RZ ;  /* 0x00000040130e7824 */ /* 0x000fe200078e00ff */
[----:B------:R-:W-:Y:S01]  /*2290*/  ULDC UR6, c[0x0][0x284] ;  /* 0x0000a10000067ab9 */ /* 0x000fe20000000800 */
[----:B0-----:R-:W-:Y:S01]  /*22a0*/  IMAD.SHL.U32 R12, R22, 0x100, RZ ;  /* 0x00000100160c7824 */ /* 0x001fe200078e00ff */
[----:B------:R-:W-:Y:S01]  /*22b0*/  SHF.R.S32.HI R165, RZ, 0x1f, R2 ;  /* 0x0000001fffa57819 */ /* 0x000fe20000011402 */
[----:B------:R-:W-:Y:S01]  /*22c0*/  ULDC.64 UR4, c[0x0][0x5d0] ;  /* 0x0001740000047ab9 */ /* 0x000fe20000000a00 */
[----:B------:R-:W-:Y:S01]  /*22d0*/  ISETP.GE.AND P0, PT, R14, UR6, PT ;  /* 0x000000060e007c0c */ /* 0x000fe2000bf06270 */
[----:B------:R-:W-:Y:S01]  /*22e0*/  IMAD.WIDE.U32 R4, R2, UR4, R8 ;  /* 0x0000000402047c25 */ /* 0x000fe2000f8e0008 */
[----:B------:R-:W-:Y:S02]  /*22f0*/  SHF.R.S32.HI R13, RZ, 0x1f, R12 ;  /* 0x0000001fff0d7819 */ /* 0x000fe4000001140c */
[C---:B------:R-:W-:Y:S01]  /*2300*/  ISETP.GE.OR P0, PT, R12.reuse, R15, P0 ;  /* 0x0000000f0c00720c */ /* 0x040fe20000706670 */
[----:B------:R-:W-:Y:S01]  /*2310*/  IMAD R3, R165, UR4, RZ ;  /* 0x00000004a5037c24 */ /* 0x000fe2000f8e02ff */
[----:B------:R-:W-:-:S03]  /*2320*/  IADD3 R6, P1, R12, R4, RZ ;  /* 0x000000040c067210 */ /* 0x000fc60007f3e0ff */
[----:B------:R-:W-:-:S05]  /*2330*/  IMAD R3, R2, UR5, R3 ;  /* 0x0000000502037c24 */ /* 0x000fca000f8e0203 */
[----:B------:R-:W-:-:S03]  /*2340*/  IADD3.X R7, R13, R5, R3, P1, !PT ;  /* 0x000000050d077210 */ /* 0x000fc60000ffe403 */
[----:B------:R-:W-:Y:S05]  /*2350*/  @P0 BRA `(.L_x_36) ;  /* 0x0000007c00040947 */ /* 0x000fea0003800000 */
[----:B------:R-:W0:Y:S01]  /*2360*/  LDC.64 R10, c[0x0][0x5c8] ;  /* 0x00017200ff0a7b82 */ /* 0x000e220000000a00 */
[----:B-----5:R-:W-:Y:S01]  /*2370*/  FSETP.NEU.AND P0, PT, R155, RZ, PT ;  /* 0x000000ff9b00720b */ /* 0x020fe20003f0d000 */
[----:B------:R-:W-:Y:S01]  /*2380*/  IMAD R3, R158, -0x2, R15 ;  /* 0xfffffffe9e037824 */ /* 0x000fe200078e020f */
[----:B------:R-:W-:Y:S01]  /*2390*/  BSSY B0, `(.L_x_36) ;  /* 0x00007bd000007945 */ /* 0x000fe20003800000 */
[----:B------:R-:W-:-:S04]  /*23a0*/  IMAD.WIDE R166, R19, 0x40, R156 ;  /* 0x0000004013a67825 */ /* 0x000fc800078e029c */
[----:B-1----:R-:W-:Y:S02]  /*23b0*/  IMAD.IADD R0, R3, 0x1, -R12 ;  /* 0x0000000103007824 */ /* 0x002fe400078e0a0c */
[----:B------:R-:W-:-:S03]  /*23c0*/  IMAD.IADD R3, R163, 0x1, -R14 ;  /* 0x00000001a3037824 */ /* 0x000fc600078e0a0e */
[----:B------:R-:W-:-:S04]  /*23d0*/  ISETP.GT.AND P2, PT, R0, RZ, PT ;  /* 0x000000ff0000720c */ /* 0x000fc80003f44270 */
[----:B------:R-:W-:Y:S01]  /*23e0*/  ISETP.GT.AND P1, PT, R3, RZ, P2 ;  /* 0x000000ff0300720c */ /* 0x000fe20001724270 */
[-C--:B0-----:R-:W-:Y:S02]  /*23f0*/  IMAD R4, R167, R10.reuse, RZ ;  /* 0x0000000aa7047224 */ /* 0x081fe400078e02ff */
[----:B------:R-:W-:-:S04]  /*2400*/  IMAD.WIDE.U32 R6, R166, R10, R6 ;  /* 0x0000000aa6067225 */ /* 0x000fc800078e0006 */
[----:B------:R-:W-:-:S04]  /*2410*/  IMAD R5, R166, R11, R4 ;  /* 0x0000000ba6057224 */ /* 0x000fc800078e0204 */
[----:B------:R-:W-:Y:S01]  /*2420*/  IMAD.IADD R179, R7, 0x1, R5 ;  /* 0x0000000107b37824 */ /* 0x000fe200078e0205 */
[----:B------:R-:W-:Y:S06]  /*2430*/  @!P0 BRA `(.L_x_37) ;  /* 0x0000005400988947 */ /* 0x000fec0003800000 */
[----:B------:R-:W0:Y:S01]  /*2440*/  LDC.64 R20, c[0x0][0x5b8] ;  /* 0x00016e00ff147b82 */ /* 0x000e220000000a00 */
[----:B------:R-:W-:-:S07]  /*2450*/  ULDC.64 UR4, c[0x0][0x5c0] ;  /* 0x0001700000047ab9 */ /* 0x000fce0000000a00 */
[----:B------:R-:W1:Y:S08]  /*2460*/  LDC.64 R168, c[0x0][0x5b0] ;  /* 0x00016c00ffa87b82 */ /* 0x000e700000000a00 */
[----:B------:R-:W2:Y:S01]  /*2470*/  LDC.64 R14, c[0x0][0x5a8] ;  /* 0x00016a00ff0e7b82 */ /* 0x000ea20000000a00 */
[-C--:B0-----:R-:W-:Y:S02]  /*2480*/  IMAD R7, R165, R20.reuse, RZ ;  /* 0x00000014a5077224 */ /* 0x081fe400078e02ff */
[----:B------:R-:W-:-:S04]  /*2490*/  IMAD.WIDE.U32 R4, R2, R20, R8 ;  /* 0x0000001402047225 */ /* 0x000fc800078e0008 */
[----:B------:R-:W-:Y:S01]  /*24a0*/  IMAD R177, R2, R21, R7 ;  /* 0x0000001502b17224 */ /* 0x000fe200078e0207 */
[----:B------:R-:W-:Y:S01]  /*24b0*/  IADD3 R164, P0, R12, R4, RZ ;  /* 0x000000040ca47210 */ /* 0x000fe20007f1e0ff */
[----:B-1----:R-:W-:-:S03]  /*24c0*/  IMAD R4, R167, R168, RZ ;  /* 0x000000a8a7047224 */ /* 0x002fc600078e02ff */
[----:B------:R-:W-:Y:S01]  /*24d0*/  IADD3.X R165, R13, R5, R177, P0, !PT ;  /* 0x000000050da57210 */ /* 0x000fe200007fe4b1 */
[C---:B------:R-:W-:Y:S02]  /*24e0*/  IMAD R21, R166.reuse, R169, R4 ;  /* 0x000000a9a6157224 */ /* 0x040fe400078e0204 */
[----:B------:R-:W-:-:S04]  /*24f0*/  IMAD.WIDE.U32 R4, R166, R168, R164 ;  /* 0x000000a8a6047225 */ /* 0x000fc800078e00a4 */
[----:B------:R-:W-:Y:S01]  /*2500*/  IMAD.IADD R5, R5, 0x1, R21 ;  /* 0x0000000105057824 */ /* 0x000fe200078e0215 */
[----:B--2---:R-:W-:-:S04]  /*2510*/  LEA R170, P0, R4, R14, 0x1 ;  /* 0x0000000e04aa7211 */ /* 0x004fc800078008ff */
[----:B------:R-:W-:-:S05]  /*2520*/  LEA.HI.X R171, R4, R15, R5, 0x1, P0 ;  /* 0x0000000f04ab7211 */ /* 0x000fca00000f0c05 */
[----:B------:R0:W2:Y:S01]  /*2530*/  @P1 LDG.E.LTC128B.U16 R19, desc[UR36][R170.64] ;  /* 0x00000024aa131981 */ /* 0x0000a2000c1e1520 */
[----:B------:R-:W-:Y:S01]  /*2540*/  IMAD.WIDE.U32 R4, R166, R168, R12 ;  /* 0x000000a8a6047225 */ /* 0x000fe200078e000c */
[----:B------:R-:W-:Y:S02]  /*2550*/  BSSY B1, `(.L_x_38) ;  /* 0x0000014000017945 */ /* 0x000fe40003800000 */
[----:B------:R-:W-:-:S04]  /*2560*/  IADD3 R172, P0, R8, R4, RZ ;  /* 0x0000000408ac7210 */ /* 0x000fc80007f1e0ff */
[----:B------:R-:W-:Y:S01]  /*2570*/  IADD3.X R173, R9, R21, R5, P0, !PT ;  /* 0x0000001509ad7210 */ /* 0x000fe200007fe405 */
[C---:B0-----:R-:W-:Y:S01]  /*2580*/  IMAD.SHL.U32 R170, R168.reuse, 0x8, RZ ;  /* 0x00000008a8aa7824 */ /* 0x041fe200078e00ff */
[----:B------:R-:W-:Y:S01]  /*2590*/  SHF.L.U64.HI R171, R168, 0x3, R169 ;  /* 0x00000003a8ab7819 */ /* 0x000fe200000102a9 */
[----:B------:R-:W-:-:S04]  /*25a0*/  IMAD.WIDE.U32 R172, R2, R20, R172 ;  /* 0x0000001402ac7225 */ /* 0x000fc800078e00ac */
[----:B------:R-:W-:Y:S02]  /*25b0*/  IMAD.IADD R7, R177, 0x1, R173 ;  /* 0x00000001b1077824 */ /* 0x000fe400078e02ad */
[----:B--2---:R-:W-:-:S04]  /*25c0*/  IMAD.U32 R4, R19, 0x10000, RZ ;  /* 0x0001000013047824 */ /* 0x004fc800078e00ff */
[----:B------:R-:W-:Y:S01]  /*25d0*/  FMUL R5, R4, R155 ;  /* 0x0000009b04057220 */ /* 0x000fe20000400000 */
[----:B------:R-:W-:-:S03]  /*25e0*/  LEA R4, P0, R6, UR4, 0x1 ;  /* 0x0000000406047c11 */ /* 0x000fc6000f8008ff */
[----:B------:R-:W-:Y:S01]  /*25f0*/  FFMA R24, R24, R154, R5 ;  /* 0x0000009a18187223 */ /* 0x000fe20000000005 */
[----:B------:R-:W-:Y:S02]  /*2600*/  LEA.HI.X R5, R6, UR5, R179, 0x1, P0 ;  /* 0x0000000506057c11 */ /* 0x000fe400080f0cb3 */
[----:B------:R-:W-:Y:S02]  /*2610*/  ISETP.GT.AND P0, PT, R0, 0x1, PT ;  /* 0x000000010000780c */ /* 0x000fe40003f04270 */
[----:B------:R-:W-:Y:S02]  /*2620*/  F2FP.BF16.F32.PACK_AB R24, RZ, R24 ;  /* 0x00000018ff18723e */ /* 0x000fe400000010ff */
[----:B------:R-:W-:Y:S02]  /*2630*/  ISETP.GT.AND P3, PT, R3, RZ, P0 ;  /* 0x000000ff0300720c */ /* 0x000fe40000764270 */
[C---:B------:R-:W-:Y:S01]  /*2640*/  LEA R6, P4, R172.reuse, R14, 0x1 ;  /* 0x0000000eac067211 */ /* 0x040fe200078808ff */
[----:B------:R0:W-:Y:S03]  /*2650*/  @P1 STG.E.U16 desc[UR36][R4.64], R24 ;  /* 0x0000001804001986 */ /* 0x0001e6000c101524 */
[----:B------:R-:W-:-:S07]  /*2660*/  LEA.HI.X R7, R172, R15, R7, 0x1, P4 ;  /* 0x0000000fac077211 */ /* 0x000fce00020f0c07 */
[----:B------:R-:W-:Y:S05]  /*2670*/  @!P3 BRA `(.L_x_39) ;  /* 0x000000000004b947 */ /* 0x000fea0003800000 */
[----:B------:R1:W5:Y:S02]  /*2680*/  LDG.E.LTC128B.U16 R19, desc[UR36][R6.64+0x2] ;  /* 0x0000022406137981 */ /* 0x000364000c1e1520 */
.L_x_39:
[----:B------:R-:W-:Y:S05]  /*2690*/  BSYNC B1 ;  /* 0x0000000000017941 */ /* 0x000fea0003800000 */
.L_x_38:
[----:B------:R-:W-:Y:S01]  /*26a0*/  IMAD.WIDE.U32 R170, R166, R168, R170 ;  /* 0x000000a8a6aa7225 */ /* 0x000fe200078e00aa */
[----:B------:R-:W-:-:S03]  /*26b0*/  ISETP.GT.AND P2, PT, R3, 0x8, P2 ;  /* 0x000000080300780c */ /* 0x000fc60001744270 */
[----:B-----5:R-:W-:Y:S02]  /*26c0*/  IMAD.U32 R22, R19, 0x10000, RZ ;  /* 0x0001000013167824 */ /* 0x020fe400078e00ff */
[----:B------:R-:W-:Y:S01]  /*26d0*/  IMAD.IADD R167, R21, 0x1, R171 ;  /* 0x0000000115a77824 */ /* 0x000fe200078e02ab */
[----:B------:R-:W-:Y:S01]  /*26e0*/  IADD3 R21, P1, R164, R170, RZ ;  /* 0x000000aaa4157210 */ /* 0x000fe20007f3e0ff */
[----:B------:R-:W-:-:S04]  /*26f0*/  FMUL R22, R22, R155 ;  /* 0x0000009b16167220 */ /* 0x000fc80000400000 */
[----:B------:R-:W-:Y:S01]  /*2700*/  FFMA R22, R25, R154, R22 ;  /* 0x0000009a19167223 */ /* 0x000fe20000000016 */
[----:B------:R-:W-:Y:S01]  /*2710*/  IMAD.X R164, R167, 0x1, R165, P1 ;  /* 0x00000001a7a47824 */ /* 0x000fe200008e06a5 */
[----:B0-----:R-:W-:-:S03]  /*2720*/  LEA R24, P1, R21, R14, 0x1 ;  /* 0x0000000e15187211 */ /* 0x001fc600078208ff */
[----:B------:R-:W-:Y:S02]  /*2730*/  F2FP.BF16.F32.PACK_AB R22, RZ, R22 ;  /* 0x00000016ff16723e */ /* 0x000fe400000010ff */
[----:B------:R-:W-:-:S03]  /*2740*/  LEA.HI.X R25, R21, R15, R164, 0x1, P1 ;  /* 0x0000000f15197211 */ /* 0x000fc600008f0ca4 */
[----:B------:R0:W-:Y:S04]  /*2750*/  @P3 STG.E.U16 desc[UR36][R4.64+0x2], R22 ;  /* 0x0000021604003986 */ /* 0x0001e8000c101524 */
[----:B------:R-:W2:Y:S01]  /*2760*/  @P2 LDG.E.LTC128B.U16 R19, desc[UR36][R24.64] ;  /* 0x0000002418132981 */ /* 0x000ea2000c1e1520 */
[----:B------:R-:W-:Y:S01]  /*2770*/  IADD3 R8, P1, P3, R8, R170, R12 ;  /* 0x000000aa08087210 */ /* 0x000fe20007b3e00c */
[----:B------:R-:W-:Y:S01]  /*2780*/  BSSY B1, `(.L_x_40) ;  /* 0x0000011000017945 */ /* 0x000fe20003800000 */
[C---:B------:R-:W-:Y:S02]  /*2790*/  SHF.L.U64.HI R11, R10.reuse, 0x4, R11 ;  /* 0x000000040a0b7819 */ /* 0x040fe4000001020b */
[----:B------:R-:W-:Y:S02]  /*27a0*/  IADD3.X R9, R9, R167, R13, P1, P3 ;  /* 0x000000a709097210 */ /* 0x000fe40000fe640d */
[----:B------:R-:W-:-:S02]  /*27b0*/  LEA R10, P1, R10, R4, 0x4 ;  /* 0x000000040a0a7211 */ /* 0x000fc400078220ff */
[----:B------:R-:W-:Y:S01]  /*27c0*/  ISETP.GT.AND P0, PT, R3, 0x8, P0 ;  /* 0x000000080300780c */ /* 0x000fe20000704270 */
[----:B------:R-:W-:-:S04]  /*27d0*/  IMAD.WIDE.U32 R20, R2, R20, R8 ;  /* 0x0000001402147225 */ /* 0x000fc800078e0008 */
[----:B------:R-:W-:Y:S01]  /*27e0*/  IMAD.X R11, R11, 0x1, R5, P1 ;  /* 0x000000010b0b7824 */ /* 0x000fe200008e0605 */
[----:B------:R-:W-:Y:S01]  /*27f0*/  LEA R8, P3, R20, R14, 0x1 ;  /* 0x0000000e14087211 */ /* 0x000fe200078608ff */
[----:B------:R-:W-:-:S05]  /*2800*/  IMAD.IADD R2, R177, 0x1, R21 ;  /* 0x00000001b1027824 */ /* 0x000fca00078e0215 */
[----:B------:R-:W-:Y:S01]  /*2810*/  LEA.HI.X R9, R20, R15, R2, 0x1, P3 ;  /* 0x0000000f14097211 */ /* 0x000fe200018f0c02 */
[----:B--2---:R-:W-:-:S04]  /*2820*/  IMAD.U32 R12, R19, 0x10000, RZ ;  /* 0x00010000130c7824 */ /* 0x004fc800078e00ff */
[----:B------:R-:W-:-:S04]  /*2830*/  FMUL R13, R12, R155 ;  /* 0x0000009b0c0d7220 */ /* 0x000fc80000400000 */
[----:B------:R-:W-:-:S05]  /*2840*/  FFMA R13, R26, R154, R13 ;  /* 0x0000009a1a0d7223 */ /* 0x000fca000000000d */
[----:B------:R-:W-:-:S05]  /*2850*/  F2FP.BF16.F32.PACK_AB R13, RZ, R13 ;  /* 0x0000000dff0d723e */ /* 0x000fca00000010ff */
[----:B------:R0:W-:Y:S01]  /*2860*/  @P2 STG.E.U16 desc[UR36][R10.64], R13 ;  /* 0x0000000d0a002986 */ /* 0x0001e2000c101524 */
[----:B------:R-:W-:Y:S05]  /*2870*/  @!P0 BRA `(.L_x_41) ;  /* 0x0000000000048947 */ /* 0x000fea0003800000 */
[----:B------:R2:W5:Y:S02]  /*2880*/  LDG.E.LTC128B.U16 R19, desc[UR36][R8.64+0x2] ;  /* 0x0000022408137981 */ /* 0x000564000c1e1520 */
.L_x_41:
[----:B------:R-:W-:Y:S05]  /*2890*/  BSYNC B1 ;  /* 0x0000000000017941 */ /* 0x000fea0003800000 */
.L_x_40:
[----:B-----5:R-:W-:Y:S01]  /*28a0*/  IMAD.U32 R2, R19, 0x10000, RZ ;  /* 0x0001000013027824 */ /* 0x020fe200078e00ff */
[----:B------:R-:W-:Y:S01]  /*28b0*/  ISETP.GT.AND P1, PT, R0, 0x8, PT ;  /* 0x000000080000780c */ /* 0x000fe20003f24270 */
[----:B------:R-:W-:Y:S02]  /*28c0*/  BSSY B1, `(.L_x_42) ;  /* 0x0000008000017945 */ /* 0x000fe40003800000 */
[----:B------:R-:W-:Y:S01]  /*28d0*/  FMUL R2, R2, R155 ;  /* 0x0000009b02027220 */ /* 0x000fe20000400000 */
[----:B------:R-:W-:-:S03]  /*28e0*/  ISETP.GT.AND P2, PT, R3, RZ, P1 ;  /* 0x000000ff0300720c */ /* 0x000fc60000f44270 */
[----:B------:R-:W-:-:S05]  /*28f0*/  FFMA R2, R27, R154, R2 ;  /* 0x0000009a1b027223 */ /* 0x000fca0000000002 */
[----:B------:R-:W-:-:S05]  /*2900*/  F2FP.BF16.F32.PACK_AB R2, RZ, R2 ;  /* 0x00000002ff02723e */ /* 0x000fca00000010ff */
[----:B------:R3:W-:Y:S01]  /*2910*/  @P0 STG.E.U16 desc[UR36][R10.64+0x2], R2 ;  /* 0x000002020a000986 */ /* 0x0007e2000c101524 */
[----:B------:R-:W-:Y:S05]  /*2920*/  @!P2 BRA `(.L_x_43) ;  /* 0x000000000004a947 */ /* 0x000fea0003800000 */
[----:B------:R4:W5:Y:S02]  /*2930*/  LDG.E.LTC128B.U16 R19, desc[UR36][R6.64+0x10] ;  /* 0x0000102406137981 */ /* 0x000964000c1e1520 */
.L_x_43:
[----:B------:R-:W-:Y:S05]  /*2940*/  BSYNC B1 ;  /* 0x0000000000017941 */ /* 0x000fea0003800000 */
.L_x_42:
[----:B---3-5:R-:W-:Y:S01]  /*2950*/  IMAD.U32 R2, R19, 0x10000, RZ ;  /* 0x0001000013027824 */ /* 0x028fe200078e00ff */
[----:B------:R-:W-:Y:S01]  /*2960*/  ISETP.GT.AND P0, PT, R0, 0x9, PT ;  /* 0x000000090000780c */ /* 0x000fe20003f04270 */
[----:B------:R-:W-:Y:S02]  /*2970*/  BSSY B1, `(.L_x_44) ;  /* 0x0000008000017945 */ /* 0x000fe40003800000 */
[----:B0-----:R-:W-:Y:S01]  /*2980*/  FMUL R13, R2, R155 ;  /* 0x0000009b020d7220 */ /* 0x001fe20000400000 */
[----:B------:R-:W-:-:S03]  /*2990*/  ISETP.GT.AND P3, PT, R3, RZ, P0 ;  /* 0x000000ff0300720c */ /* 0x000fc60000764270 */
[----:B------:R-:W-:-:S05]  /*29a0*/  FFMA R13, R28, R154, R13 ;  /* 0x0000009a1c0d7223 */ /* 0x000fca000000000d */
[----:B------:R-:W-:-:S05]  /*29b0*/  F2FP.BF16.F32.PACK_AB R13, RZ, R13 ;  /* 0x0000000dff0d723e */ /* 0x000fca00000010ff */
[----:B------:R0:W-:Y:S01]  /*29c0*/  @P2 STG.E.U16 desc[UR36][R4.64+0x10], R13 ;  /* 0x0000100d04002986 */ /* 0x0001e2000c101524 */
[----:B------:R-:W-:Y:S05]  /*29d0*/  @!P3 BRA `(.L_x_45) ;  /* 0x000000000004b947 */ /* 0x000fea0003800000 */
[----:B------:R3:W5:Y:S02]  /*29e0*/  LDG.E.LTC128B.U16 R19, desc[UR36][R6.64+0x12] ;  /* 0x0000122406137981 */ /* 0x000764000c1e1520 */
.L_x_45:
[----:B------:R-:W-:Y:S05]  /*29f0*/  BSYNC B1 ;  /* 0x0000000000017941 */ /* 0x000fea0003800000 */
.L_x_44:
[----:B-----5:R-:W-:Y:S01]  /*2a00*/  IMAD.U32 R2, R19, 0x10000, RZ ;  /* 0x0001000013027824 */ /* 0x020fe200078e00ff */
[----:B------:R-:W-:Y:S01]  /*2a10*/  ISETP.GT.AND P1, PT, R3, 0x8, P1 ;  /* 0x000000080300780c */ /* 0x000fe20000f24270 */
[----:B------:R-:W-:Y:S02]  /*2a20*/  BSSY B1, `(.L_x_46) ;  /* 0x0000007000017945 */ /* 0x000fe40003800000 */
[----:B------:R-:W-:-:S04]  /*2a30*/  FMUL R2, R2, R155 ;  /* 0x0000009b02027220 */ /* 0x000fc80000400000 */
[----:B------:R-:W-:-:S05]  /*2a40*/  FFMA R2, R29, R154, R2 ;  /* 0x0000009a1d027223 */ /* 0x000fca0000000002 */
[----:B------:R-:W-:-:S05]  /*2a50*/  F2FP.BF16.F32.PACK_AB R2, RZ, R2 ;  /* 0x00000002ff02723e */ /* 0x000fca00000010ff */
[----:B------:R0:W-:Y:S01]  /*2a60*/  @P3 STG.E.U16 desc[UR36][R4.64+0x12], R2 ;  /* 0x0000120204003986 */ /* 0x0001e2000c101524 */
[----:B------:R-:W-:Y:S05]  /*2a70*/  @!P1 BRA `(.L_x_47) ;  /* 0x0000000000049947 */ /* 0x000fea0003800000 */
[----:B------:R0:W5:Y:S02]  /*2a80*/  LDG.E.LTC128B.U16 R19, desc[UR36][R8.64+0x10] ;  /* 0x0000102408137981 */ /* 0x000164000c1e1520 */
.L_x_47:
[----:B------:R-:W-:Y:S05]  /*2a90*/  BSYNC B1 ;  /* 0x0000000000017941 */ /* 0x000fea0003800000 */
.L_x_46:
[----:B0----5:R-:W-:Y:S01]  /*2aa0*/  IMAD.U32 R2, R19, 0x10000, RZ ;  /* 0x0001000013027824 */ /* 0x021fe200078e00ff */
        /* <DEDUP_REMOVED lines=8> */
.L_x_49:
[----:B------:R-:W-:Y:S05]  /*2b30*/  BSYNC B1 ;  /* 0x0000000000017941 */ /* 0x000fea0003800000 */
.L_x_48:
        /* <DEDUP_REMOVED lines=10> */
.L_x_51:
[----:B------:R-:W-:Y:S05]  /*2be0*/  BSYNC B1 ;  /* 0x0000000000017941 */ /* 0x000fea0003800000 */
.L_x_50:
[----:B0----5:R-:W-:Y:S01]  /*2bf0*/  IMAD.U32 R2, R19, 0x10000, RZ ;  /* 0x0001000013027824 */ /* 0x021fe200078e00ff */
        /* <DEDUP_REMOVED lines=9> */
.L_x_53:
[----:B------:R-:W-:Y:S05]  /*2c90*/  BSYNC B1 ;  /* 0x0000000000017941 */ /* 0x000fea0003800000 */
.L_x_52:
        /* <DEDUP_REMOVED lines=9> */
.L_x_55:
[----:B------:R-:W-:Y:S05]  /*2d30*/  BSYNC B1 ;  /* 0x0000000000017941 */ /* 0x000fea0003800000 */
.L_x_54:
        /* <DEDUP_REMOVED lines=9> */
.L_x_57:
[----:B------:R-:W-:Y:S05]  /*2dd0*/  BSYNC B1 ;  /* 0x0000000000017941 */ /* 0x000fea0003800000 */
.L_x_56:
        /* <DEDUP_REMOVED lines=10> */
.L_x_59:
[----:B------:R-:W-:Y:S05]  /*2e80*/  BSYNC B1 ;  /* 0x0000000000017941 */ /* 0x000fea0003800000 */
.L_x_58:
        /* <DEDUP_REMOVED lines=10> */
.L_x_61:
[----:B------:R-:W-:Y:S05]  /*2f30*/  BSYNC B1 ;  /* 0x0000000000017941 */ /* 0x000fea0003800000 */
.L_x_60:
        /* <DEDUP_REMOVED lines=9> */
.L_x_63:
[----:B------:R-:W-:Y:S05]  /*2fd0*/  BSYNC B1 ;  /* 0x0000000000017941 */ /* 0x000fea0003800000 */
.L_x_62:
        /* <DEDUP_REMOVED lines=9> */
.L_x_65:
[----:B------:R-:W-:Y:S05]  /*3070*/  BSYNC B1 ;  /* 0x0000000000017941 */ /* 0x000fea0003800000 */
.L_x_64:
        /* <DEDUP_REMOVED lines=10> */
.L_x_67:
[----:B------:R-:W-:Y:S05]  /*3120*/  BSYNC B1 ;  /* 0x0000000000017941 */ /* 0x000fea0003800000 */
.L_x_66:
        /* <DEDUP_REMOVED lines=10> */
.L_x_69:
[----:B------:R-:W-:Y:S05]  /*31d0*/  BSYNC B1 ;  /* 0x0000000000017941 */ /* 0x000fea0003800000 */
.L_x_68:
        /* <DEDUP_REMOVED lines=9> */
.L_x_71:
[----:B------:R-:W-:Y:S05]  /*3270*/  BSYNC B1 ;  /* 0x0000000000017941 */ /* 0x000fea0003800000 */
.L_x_70:
        /* <DEDUP_REMOVED lines=9> */
.L_x_73:
[----:B------:R-:W-:Y:S05]  /*3310*/  BSYNC B1 ;  /* 0x0000000000017941 */ /* 0x000fea0003800000 */
.L_x_72:
        /* <DEDUP_REMOVED lines=10> */
.L_x_75:
[----:B------:R-:W-:Y:S05]  /*33c0*/  BSYNC B1 ;  /* 0x0000000000017941 */ /* 0x000fea0003800000 */
.L_x_74:
        /* <DEDUP_REMOVED lines=10> */
.L_x_77:
[----:B------:R-:W-:Y:S05]  /*3470*/  BSYNC B1 ;  /* 0x0000000000017941 */ /* 0x000fea0003800000 */
.L_x_76:
        /* <DEDUP_REMOVED lines=9> */
.L_x_79:
[----:B------:R-:W-:Y:S05]  /*3510*/  BSYNC B1 ;  /* 0x0000000000017941 */ /* 0x000fea0003800000 */
.L_x_78:
        /* <DEDUP_REMOVED lines=9> */
.L_x_81:
[----:B------:R-:W-:Y:S05]  /*35b0*/  BSYNC B1 ;  /* 0x0000000000017941 */ /* 0x000fea0003800000 */
.L_x_80:
        /* <DEDUP_REMOVED lines=10> */
.L_x_83:
[----:B------:R-:W-:Y:S05]  /*3660*/  BSYNC B1 ;  /* 0x0000000000017941 */ /* 0x000fea0003800000 */
.L_x_82:
        /* <DEDUP_REMOVED lines=10> */
.L_x_85:
[----:B------:R-:W-:Y:S05]  /*3710*/  BSYNC B1 ;  /* 0x0000000000017941 */ /* 0x000fea0003800000 */
.L_x_84:
        /* <DEDUP_REMOVED lines=9> */
.L_x_87:
[----:B------:R-:W-:Y:S05]  /*37b0*/  BSYNC B1 ;  /* 0x0000000000017941 */ /* 0x000fea0003800000 */
.L_x_86:
        /* <DEDUP_REMOVED lines=9> */
.L_x_89:
[----:B------:R-:W-:Y:S05]  /*3850*/  BSYNC B1 ;  /* 0x0000000000017941 */ /* 0x000fea0003800000 */
.L_x_88:
        /* <DEDUP_REMOVED lines=10> */
.L_x_91:
[----:B------:R-:W-:Y:S05]  /*3900*/  BSYNC B1 ;  /* 0x0000000000017941 */ /* 0x000fea0003800000 */
.L_x_90:
        /* <DEDUP_REMOVED lines=10> */
.L_x_93:
[----:B------:R-:W-:Y:S05]  /*39b0*/  BSYNC B1 ;  /* 0x0000000000017941 */ /* 0x000fea0003800000 */
.L_x_92:
        /* <DEDUP_REMOVED lines=9> */
.L_x_95:
[----:B------:R-:W-:Y:S05]  /*3a50*/  BSYNC B1 ;  /* 0x0000000000017941 */ /* 0x000fea0003800000 */
.L_x_94:
        /* <DEDUP_REMOVED lines=9> */
.L_x_97:
[----:B------:R-:W-:Y:S05]  /*3af0*/  BSYNC B1 ;  /* 0x0000000000017941 */ /* 0x000fea0003800000 */
.L_x_96:
        /* <DEDUP_REMOVED lines=10> */
.L_x_99:
[----:B------:R-:W-:Y:S05]  /*3ba0*/  BSYNC B1 ;  /* 0x0000000000017941 */ /* 0x000fea0003800000 */
.L_x_98:
        /* <DEDUP_REMOVED lines=10> */
.L_x_101:
[----:B------:R-:W-:Y:S05]  /*3c50*/  BSYNC B1 ;  /* 0x0000000000017941 */ /* 0x000fea0003800000 */
.L_x_100:
        /* <DEDUP_REMOVED lines=9> */
.L_x_103:
[----:B------:R-:W-:Y:S05]  /*3cf0*/  BSYNC B1 ;  /* 0x0000000000017941 */ /* 0x000fea0003800000 */
.L_x_102:
        /* <DEDUP_REMOVED lines=9> */
.L_x_105:
[----:B------:R-:W-:Y:S05]  /*3d90*/  BSYNC B1 ;  /* 0x0000000000017941 */ /* 0x000fea0003800000 */
.L_x_104:
        /* <DEDUP_REMOVED lines=10> */
.L_x_107:
[----:B------:R-:W-:Y:S05]  /*3e40*/  BSYNC B1 ;  /* 0x0000000000017941 */ /* 0x000fea0003800000 */
.L_x_106:
        /* <DEDUP_REMOVED lines=10> */
.L_x_109:
[----:B------:R-:W-:Y:S05]  /*3ef0*/  BSYNC B1 ;  /* 0x0000000000017941 */ /* 0x000fea0003800000 */
.L_x_108:
        /* <DEDUP_REMOVED lines=9> */
.L_x_111:
[----:B------:R-:W-:Y:S05]  /*3f90*/  BSYNC B1 ;  /* 0x0000000000017941 */ /* 0x000fea0003800000 */
.L_x_110:
        /* <DEDUP_REMOVED lines=9> */
.L_x_113:
[----:B------:R-:W-:Y:S05]  /*4030*/  BSYNC B1 ;  /* 0x0000000000017941 */ /* 0x000fea0003800000 */
.L_x_112:
        /* <DEDUP_REMOVED lines=10> */
.L_x_115:
[----:B------:R-:W-:Y:S05]  /*40e0*/  BSYNC B1 ;  /* 0x0000000000017941 */ /* 0x000fea0003800000 */
.L_x_114:
        /* <DEDUP_REMOVED lines=10> */
.L_x_117:
[----:B------:R-:W-:Y:S05]  /*4190*/  BSYNC B1 ;  /* 0x0000000000017941 */ /* 0x000fea0003800000 */
.L_x_116:
        /* <DEDUP_REMOVED lines=9> */
.L_x_119:
[----:B------:R-:W-:Y:S05]  /*4230*/  BSYNC B1 ;  /* 0x0000000000017941 */ /* 0x000fea0003800000 */
.L_x_118:
        /* <DEDUP_REMOVED lines=9> */
.L_x_121:
[----:B------:R-:W-:Y:S05]  /*42d0*/  BSYNC B1 ;  /* 0x0000000000017941 */ /* 0x000fea0003800000 */
.L_x_120:
        /* <DEDUP_REMOVED lines=10> */
.L_x_123:
[----:B------:R-:W-:Y:S05]  /*4380*/  BSYNC B1 ;  /* 0x0000000000017941 */ /* 0x000fea0003800000 */
.L_x_122:
        /* <DEDUP_REMOVED lines=10> */
.L_x_125:
[----:B------:R-:W-:Y:S05]  /*4430*/  BSYNC B1 ;  /* 0x0000000000017941 */ /* 0x000fea0003800000 */
.L_x_124:
        /* <DEDUP_REMOVED lines=9> */
.L_x_127:
[----:B------:R-:W-:Y:S05]  /*44d0*/  BSYNC B1 ;  /* 0x0000000000017941 */ /* 0x000fea0003800000 */
.L_x_126:
        /* <DEDUP_REMOVED lines=9> */
.L_x_129:
[----:B------:R-:W-:Y:S05]  /*4570*/  BSYNC B1 ;  /* 0x0000000000017941 */ /* 0x000fea0003800000 */
.L_x_128:
        /* <DEDUP_REMOVED lines=10> */
.L_x_131:
[----:B------:R-:W-:Y:S05]  /*4620*/  BSYNC B1 ;  /* 0x0000000000017941 */ /* 0x000fea0003800000 */
.L_x_130:
        /* <DEDUP_REMOVED lines=10> */
.L_x_133:
[----:B------:R-:W-:Y:S05]  /*46d0*/  BSYNC B1 ;  /* 0x0000000000017941 */ /* 0x000fea0003800000 */
.L_x_132:
        /* <DEDUP_REMOVED lines=9> */
.L_x_135:
[----:B------:R-:W-:Y:S05]  /*4770*/  BSYNC B1 ;  /* 0x0000000000017941 */ /* 0x000fea0003800000 */
.L_x_134:
        /* <DEDUP_REMOVED lines=9> */
.L_x_137:
[----:B------:R-:W-:Y:S05]  /*4810*/  BSYNC B1 ;  /* 0x0000000000017941 */ /* 0x000fea0003800000 */
.L_x_136:
        /* <DEDUP_REMOVED lines=10> */
.L_x_139:
[----:B------:R-:W-:Y:S05]  /*48c0*/  BSYNC B1 ;  /* 0x0000000000017941 */ /* 0x000fea0003800000 */
.L_x_138:
        /* <DEDUP_REMOVED lines=10> */
.L_x_141:
[----:B------:R-:W-:Y:S05]  /*4970*/  BSYNC B1 ;  /* 0x0000000000017941 */ /* 0x000fea0003800000 */
.L_x_140:
        /* <DEDUP_REMOVED lines=9> */
.L_x_143:
[----:B------:R-:W-:Y:S05]  /*4a10*/  BSYNC B1 ;  /* 0x0000000000017941 */ /* 0x000fea0003800000 */
.L_x_142:
        /* <DEDUP_REMOVED lines=9> */
.L_x_145:
[----:B------:R-:W-:Y:S05]  /*4ab0*/  BSYNC B1 ;  /* 0x0000000000017941 */ /* 0x000fea0003800000 */
.L_x_144:
        /* <DEDUP_REMOVED lines=10> */
.L_x_147:
[----:B------:R-:W-:Y:S05]  /*4b60*/  BSYNC B1 ;  /* 0x0000000000017941 */ /* 0x000fea0003800000 */
.L_x_146:
        /* <DEDUP_REMOVED lines=10> */
.L_x_149:
[----:B------:R-:W-:Y:S05]  /*4c10*/  BSYNC B1 ;  /* 0x0000000000017941 */ /* 0x000fea0003800000 */
.L_x_148:
        /* <DEDUP_REMOVED lines=9> */
.L_x_151:
[----:B------:R-:W-:Y:S05]  /*4cb0*/  BSYNC B1 ;  /* 0x0000000000017941 */ /* 0x000fea0003800000 */
.L_x_150:
        /* <DEDUP_REMOVED lines=9> */
.L_x_153:
[----:B------:R-:W-:Y:S05]  /*4d50*/  BSYNC B1 ;  /* 0x0000000000017941 */ /* 0x000fea0003800000 */
.L_x_152:
        /* <DEDUP_REMOVED lines=10> */
.L_x_155:
[----:B------:R-:W-:Y:S05]  /*4e00*/  BSYNC B1 ;  /* 0x0000000000017941 */ /* 0x000fea0003800000 */
.L_x_154:
        /* <DEDUP_REMOVED lines=10> */
.L_x_157:
[----:B------:R-:W-:Y:S05]  /*4eb0*/  BSYNC B1 ;  /* 0x0000000000017941 */ /* 0x000fea0003800000 */
.L_x_156:
        /* <DEDUP_REMOVED lines=9> */
.L_x_159:
[----:B------:R-:W-:Y:S05]  /*4f50*/  BSYNC B1 ;  /* 0x0000000000017941 */ /* 0x000fea0003800000 */
.L_x_158:
        /* <DEDUP_REMOVED lines=9> */
.L_x_161:
[----:B------:R-:W-:Y:S05]  /*4ff0*/  BSYNC B1 ;  /* 0x0000000000017941 */ /* 0x000fea0003800000 */
.L_x_160:
        /* <DEDUP_REMOVED lines=10> */
.L_x_163:
[----:B------:R-:W-:Y:S05]  /*50a0*/  BSYNC B1 ;  /* 0x0000000000017941 */ /* 0x000fea0003800000 */
.L_x_162:
        /* <DEDUP_REMOVED lines=10> */
.L_x_165:
[----:B------:R-:W-:Y:S05]  /*5150*/  BSYNC B1 ;  /* 0x0000000000017941 */ /* 0x000fea0003800000 */
.L_x_164:
        /* <DEDUP_REMOVED lines=9> */
.L_x_167:
[----:B------:R-:W-:Y:S05]  /*51f0*/  BSYNC B1 ;  /* 0x0000000000017941 */ /* 0x000fea0003800000 */
.L_x_166:
        /* <DEDUP_REMOVED lines=9> */
.L_x_169:
[----:B------:R-:W-:Y:S05]  /*5290*/  BSYNC B1 ;  /* 0x0000000000017941 */ /* 0x000fea0003800000 */
.L_x_168:
        /* <DEDUP_REMOVED lines=10> */
.L_x_171:
[----:B------:R-:W-:Y:S05]  /*5340*/  BSYNC B1 ;  /* 0x0000000000017941 */ /* 0x000fea0003800000 */
.L_x_170:
        /* <DEDUP_REMOVED lines=10> */
.L_x_173:
[----:B------:R-:W-:Y:S05]  /*53f0*/  BSYNC B1 ;  /* 0x0000000000017941 */ /* 0x000fea0003800000 */
.L_x_172:
        /* <DEDUP_REMOVED lines=9> */
.L_x_175:
[----:B------:R-:W-:Y:S05]  /*5490*/  BSYNC B1 ;  /* 0x0000000000017941 */ /* 0x000fea0003800000 */
.L_x_174:
        /* <DEDUP_REMOVED lines=9> */
.L_x_177:
[----:B------:R-:W-:Y:S05]  /*5530*/  BSYNC B1 ;  /* 0x0000000000017941 */ /* 0x000fea0003800000 */
.L_x_176:
        /* <DEDUP_REMOVED lines=10> */
.L_x_179:
[----:B------:R-:W-:Y:S05]  /*55e0*/  BSYNC B1 ;  /* 0x0000000000017941 */ /* 0x000fea0003800000 */
.L_x_178:
        /* <DEDUP_REMOVED lines=10> */
.L_x_181:
[----:B------:R-:W-:Y:S05]  /*5690*/  BSYNC B1 ;  /* 0x0000000000017941 */ /* 0x000fea0003800000 */
.L_x_180:
        /* <DEDUP_REMOVED lines=9> */
.L_x_183:
[----:B------:R-:W-:Y:S05]  /*5730*/  BSYNC B1 ;  /* 0x0000000000017941 */ /* 0x000fea0003800000 */
.L_x_182:
        /* <DEDUP_REMOVED lines=9> */
.L_x_185:
[----:B------:R-:W-:Y:S05]  /*57d0*/  BSYNC B1 ;  /* 0x0000000000017941 */ /* 0x000fea0003800000 */
.L_x_184:
        /* <DEDUP_REMOVED lines=10> */
.L_x_187:
[----:B------:R-:W-:Y:S05]  /*5880*/  BSYNC B1 ;  /* 0x0000000000017941 */ /* 0x000fea0003800000 */
.L_x_186:
        /* <DEDUP_REMOVED lines=10> */
.L_x_189:
[----:B------:R-:W-:Y:S05]  /*5930*/  BSYNC B1 ;  /* 0x0000000000017941 */ /* 0x000fea0003800000 */
.L_x_188:
        /* <DEDUP_REMOVED lines=9> */
.L_x_191:
[----:B------:R-:W-:Y:S05]  /*59d0*/  BSYNC B1 ;  /* 0x0000000000017941 */ /* 0x000fea0003800000 */
.L_x_190:
        /* <DEDUP_REMOVED lines=9> */
.L_x_193:
[----:B------:R-:W-:Y:S05]  /*5a70*/  BSYNC B1 ;  /* 0x0000000000017941 */ /* 0x000fea0003800000 */
.L_x_192:
        /* <DEDUP_REMOVED lines=10> */
.L_x_195:
[----:B------:R-:W-:Y:S05]  /*5b20*/  BSYNC B1 ;  /* 0x0000000000017941 */ /* 0x000fea0003800000 */
.L_x_194:
        /* <DEDUP_REMOVED lines=10> */
.L_x_197:
[----:B------:R-:W-:Y:S05]  /*5bd0*/  BSYNC B1 ;  /* 0x0000000000017941 */ /* 0x000fea0003800000 */
.L_x_196:
        /* <DEDUP_REMOVED lines=9> */
.L_x_199:
[----:B------:R-:W-:Y:S05]  /*5c70*/  BSYNC B1 ;  /* 0x0000000000017941 */ /* 0x000fea0003800000 */
.L_x_198:
        /* <DEDUP_REMOVED lines=9> */
.L_x_201:
[----:B------:R-:W-:Y:S05]  /*5d10*/  BSYNC B1 ;  /* 0x0000000000017941 */ /* 0x000fea0003800000 */
.L_x_200:
        /* <DEDUP_REMOVED lines=10> */
.L_x_203:
[----:B------:R-:W-:Y:S05]  /*5dc0*/  BSYNC B1 ;  /* 0x0000000000017941 */ /* 0x000fea0003800000 */
.L_x_202:
        /* <DEDUP_REMOVED lines=10> */
.L_x_205:
[----:B------:R-:W-:Y:S05]  /*5e70*/  BSYNC B1 ;  /* 0x0000000000017941 */ /* 0x000fea0003800000 */
.L_x_204:
        /* <DEDUP_REMOVED lines=9> */
.L_x_207:
[----:B------:R-:W-:Y:S05]  /*5f10*/  BSYNC B1 ;  /* 0x0000000000017941 */ /* 0x000fea0003800000 */
.L_x_206:
        /* <DEDUP_REMOVED lines=9> */
.L_x_209:
[----:B------:R-:W-:Y:S05]  /*5fb0*/  BSYNC B1 ;  /* 0x0000000000017941 */ /* 0x000fea0003800000 */
.L_x_208:
        /* <DEDUP_REMOVED lines=10> */
.L_x_211:
[----:B------:R-:W-:Y:S05]  /*6060*/  BSYNC B1 ;  /* 0x0000000000017941 */ /* 0x000fea0003800000 */
.L_x_210:
        /* <DEDUP_REMOVED lines=10> */
.L_x_213:
[----:B------:R-:W-:Y:S05]  /*6110*/  BSYNC B1 ;  /* 0x0000000000017941 */ /* 0x000fea0003800000 */
.L_x_212:
        /* <DEDUP_REMOVED lines=9> */
.L_x_215:
[----:B------:R-:W-:Y:S05]  /*61b0*/  BSYNC B1 ;  /* 0x0000000000017941 */ /* 0x000fea0003800000 */
.L_x_214:
        /* <DEDUP_REMOVED lines=9> */
.L_x_217:
[----:B------:R-:W-:Y:S05]  /*6250*/  BSYNC B1 ;  /* 0x0000000000017941 */ /* 0x000fea0003800000 */
.L_x_216:
        /* <DEDUP_REMOVED lines=10> */
.L_x_219:
[----:B------:R-:W-:Y:S05]  /*6300*/  BSYNC B1 ;  /* 0x0000000000017941 */ /* 0x000fea0003800000 */
.L_x_218:
        /* <DEDUP_REMOVED lines=10> */
.L_x_221:
[----:B------:R-:W-:Y:S05]  /*63b0*/  BSYNC B1 ;  /* 0x0000000000017941 */ /* 0x000fea0003800000 */
.L_x_220:
        /* <DEDUP_REMOVED lines=9> */
.L_x_223:
[----:B------:R-:W-:Y:S05]  /*6450*/  BSYNC B1 ;  /* 0x0000000000017941 */ /* 0x000fea0003800000 */
.L_x_222:
        /* <DEDUP_REMOVED lines=9> */
.L_x_225:
[----:B------:R-:W-:Y:S05]  /*64f0*/  BSYNC B1 ;  /* 0x0000000000017941 */ /* 0x000fea0003800000 */
.L_x_224:
        /* <DEDUP_REMOVED lines=10> */
.L_x_227:
[----:B------:R-:W-:Y:S05]  /*65a0*/  BSYNC B1 ;  /* 0x0000000000017941 */ /* 0x000fea0003800000 */
.L_x_226:
        /* <DEDUP_REMOVED lines=10> */
.L_x_229:
[----:B------:R-:W-:Y:S05]  /*6650*/  BSYNC B1 ;  /* 0x0000000000017941 */ /* 0x000fea0003800000 */
.L_x_228:
        /* <DEDUP_REMOVED lines=9> */
.L_x_231:
[----:B------:R-:W-:Y:S05]  /*66f0*/  BSYNC B1 ;  /* 0x0000000000017941 */ /* 0x000fea0003800000 */
.L_x_230:
        /* <DEDUP_REMOVED lines=9> */
.L_x_233:
[----:B------:R-:W-:Y:S05]  /*6790*/  BSYNC B1 ;  /* 0x0000000000017941 */ /* 0x000fea0003800000 */
.L_x_232:
        /* <DEDUP_REMOVED lines=10> */
.L_x_235:
[----:B------:R-:W-:Y:S05]  /*6840*/  BSYNC B1 ;  /* 0x0000000000017941 */ /* 0x000fea0003800000 */
.L_x_234:
        /* <DEDUP_REMOVED lines=10> */
.L_x_237:
[----:B------:R-:W-:Y:S05]  /*68f0*/  BSYNC B1 ;  /* 0x0000000000017941 */ /* 0x000fea0003800000 */
.L_x_236:
        /* <DEDUP_REMOVED lines=9> */
.L_x_239:
[----:B------:R-:W-:Y:S05]  /*6990*/  BSYNC B1 ;  /* 0x0000000000017941 */ /* 0x000fea0003800000 */
.L_x_238:
        /* <DEDUP_REMOVED lines=9> */
.L_x_241:
[----:B------:R-:W-:Y:S05]  /*6a30*/  BSYNC B1 ;  /* 0x0000000000017941 */ /* 0x000fea0003800000 */
.L_x_240:
        /* <DEDUP_REMOVED lines=10> */
.L_x_243:
[----:B------:R-:W-:Y:S05]  /*6ae0*/  BSYNC B1 ;  /* 0x0000000000017941 */ /* 0x000fea0003800000 */
.L_x_242:
        /* <DEDUP_REMOVED lines=10> */
.L_x_245:
[----:B------:R-:W-:Y:S05]  /*6b90*/  BSYNC B1 ;  /* 0x0000000000017941 */ /* 0x000fea0003800000 */
.L_x_244:
        /* <DEDUP_REMOVED lines=9> */
.L_x_247:
[----:B------:R-:W-:Y:S05]  /*6c30*/  BSYNC B1 ;  /* 0x0000000000017941 */ /* 0x000fea0003800000 */
.L_x_246:
        /* <DEDUP_REMOVED lines=9> */
.L_x_249:
[----:B------:R-:W-:Y:S05]  /*6cd0*/  BSYNC B1 ;  /* 0x0000000000017941 */ /* 0x000fea0003800000 */
.L_x_248:
        /* <DEDUP_REMOVED lines=10> */
.L_x_251:
[----:B------:R-:W-:Y:S05]  /*6d80*/  BSYNC B1 ;  /* 0x0000000000017941 */ /* 0x000fea0003800000 */
.L_x_250:
        /* <DEDUP_REMOVED lines=10> */
.L_x_253:
[----:B------:R-:W-:Y:S05]  /*6e30*/  BSYNC B1 ;  /* 0x0000000000017941 */ /* 0x000fea0003800000 */
.L_x_252:
        /* <DEDUP_REMOVED lines=9> */
.L_x_255:
[----:B------:R-:W-:Y:S05]  /*6ed0*/  BSYNC B1 ;  /* 0x0000000000017941 */ /* 0x000fea0003800000 */
.L_x_254:
        /* <DEDUP_REMOVED lines=9> */
.L_x_257:
[----:B------:R-:W-:Y:S05]  /*6f70*/  BSYNC B1 ;  /* 0x0000000000017941 */ /* 0x000fea0003800000 */
.L_x_256:
        /* <DEDUP_REMOVED lines=10> */
.L_x_259:
[----:B------:R-:W-:Y:S05]  /*7020*/  BSYNC B1 ;  /* 0x0000000000017941 */ /* 0x000fea0003800000 */
.L_x_258:
        /* <DEDUP_REMOVED lines=10> */
.L_x_261:
[----:B------:R-:W-:Y:S05]  /*70d0*/  BSYNC B1 ;  /* 0x0000000000017941 */ /* 0x000fea0003800000 */
.L_x_260:
        /* <DEDUP_REMOVED lines=9> */
.L_x_263:
[----:B------:R-:W-:Y:S05]  /*7170*/  BSYNC B1 ;  /* 0x0000000000017941 */ /* 0x000fea0003800000 */
.L_x_262:
        /* <DEDUP_REMOVED lines=9> */
.L_x_265:
[----:B------:R-:W-:Y:S05]  /*7210*/  BSYNC B1 ;  /* 0x0000000000017941 */ /* 0x000fea0003800000 */
.L_x_264:
        /* <DEDUP_REMOVED lines=10> */
.L_x_267:
[----:B------:R-:W-:Y:S05]  /*72c0*/  BSYNC B1 ;  /* 0x0000000000017941 */ /* 0x000fea0003800000 */
.L_x_266:
        /* <DEDUP_REMOVED lines=10> */
.L_x_269:
[----:B------:R-:W-:Y:S05]  /*7370*/  BSYNC B1 ;  /* 0x0000000000017941 */ /* 0x000fea0003800000 */
.L_x_268:
        /* <DEDUP_REMOVED lines=9> */
.L_x_271:
[----:B------:R-:W-:Y:S05]  /*7410*/  BSYNC B1 ;  /* 0x0000000000017941 */ /* 0x000fea0003800000 */
.L_x_270:
        /* <DEDUP_REMOVED lines=9> */
.L_x_273:
[----:B------:R-:W-:Y:S05]  /*74b0*/  BSYNC B1 ;  /* 0x0000000000017941 */ /* 0x000fea0003800000 */
.L_x_272:
        /* <DEDUP_REMOVED lines=10> */
.L_x_275:
[----:B------:R-:W-:Y:S05]  /*7560*/  BSYNC B1 ;  /* 0x0000000000017941 */ /* 0x000fea0003800000 */
.L_x_274:
        /* <DEDUP_REMOVED lines=10> */
.L_x_277:
[----:B------:R-:W-:Y:S05]  /*7610*/  BSYNC B1 ;  /* 0x0000000000017941 */ /* 0x000fea0003800000 */
.L_x_276:
        /* <DEDUP_REMOVED lines=9> */
.L_x_279:
[----:B------:R-:W-:Y:S05]  /*76b0*/  BSYNC B1 ;  /* 0x0000000000017941 */ /* 0x000fea0003800000 */
.L_x_278:
        /* <DEDUP_REMOVED lines=9> */
.L_x_281:
[----:B------:R-:W-:Y:S05]  /*7750*/  BSYNC B1 ;  /* 0x0000000000017941 */ /* 0x000fea0003800000 */
.L_x_280:
        /* <DEDUP_REMOVED lines=10> */
.L_x_283:
[----:B------:R-:W-:Y:S05]  /*7800*/  BSYNC B1 ;  /* 0x0000000000017941 */ /* 0x000fea0003800000 */
.L_x_282:
        /* <DEDUP_REMOVED lines=10> */
.L_x_285:
[----:B------:R-:W-:Y:S05]  /*78b0*/  BSYNC B1 ;  /* 0x0000000000017941 */ /* 0x000fea0003800000 */
.L_x_284:
        /* <DEDUP_REMOVED lines=9> */
.L_x_287:
[----:B------:R-:W-:Y:S05]  /*7950*/  BSYNC B1 ;  /* 0x0000000000017941 */ /* 0x000fea0003800000 */
.L_x_286:
[----:B0----5:R-:W-:Y:S01]  /*7960*/  IMAD.U32 R0, R19, 0x10000, RZ ;  /* 0x0001000013007824 */ /* 0x021fe200078e00ff */
[----:B------:R-:W-:Y:S01]  /*7970*/  ISETP.GT.AND P0, PT, R3, 0x8, P0 ;  /* 0x000000080300780c */ /* 0x000fe20000704270 */
[----:B------:R-:W-:Y:S01]  /*7980*/  @P1 IMAD.MOV.U32 R4, RZ, RZ, R10 ;  /* 0x000000ffff041224 */ /* 0x000fe200078e000a */
[----:B------:R-:W-:Y:S01]  /*7990*/  BSSY B1, `(.L_x_288) ;  /* 0x0000009000017945 */ /* 0x000fe20003800000 */
[----:B------:R-:W-:-:S04]  /*79a0*/  FMUL R5, R0, R155 ;  /* 0x0000009b00057220 */ /* 0x000fc80000400000 */
[----:B------:R-:W-:-:S05]  /*79b0*/  FFMA R5, R150, R154, R5 ;  /* 0x0000009a96057223 */ /* 0x000fca0000000005 */
[----:B------:R-:W-:-:S04]  /*79c0*/  F2FP.BF16.F32.PACK_AB R5, RZ, R5 ;  /* 0x00000005ff05723e */ /* 0x000fc800000010ff */
[----:B------:R-:W-:Y:S01]  /*79d0*/  PRMT R2, R5, 0x7610, R2 ;  /* 0x0000761005027816 */ /* 0x000fe20000000002 */
[----:B------:R-:W-:-:S05]  /*79e0*/  @P1 IMAD.MOV.U32 R5, RZ, RZ, R11 ;  /* 0x000000ffff051224 */ /* 0x000fca00078e000b */
[----:B------:R0:W-:Y:S01]  /*79f0*/  @P1 STG.E.U16 desc[UR36][R4.64+0x1f0], R2 ;  /* 0x0001f00204001986 */ /* 0x0001e2000c101524 */
[----:B------:R-:W-:Y:S05]  /*7a00*/  @!P0 BRA `(.L_x_289) ;  /* 0x0000000000048947 */ /* 0x000fea0003800000 */
[----:B------:R0:W5:Y:S02]  /*7a10*/  LDG.E.LTC128B.U16 R19, desc[UR36][R8.64+0x1f2] ;  /* 0x0001f22408137981 */ /* 0x000164000c1e1520 */
.L_x_289:
[----:B------:R-:W-:Y:S05]  /*7a20*/  BSYNC B1 ;  /* 0x0000000000017941 */ /* 0x000fea0003800000 */
.L_x_288:
[----:B------:R-:W-:Y:S05]  /*7a30*/  @!P0 BRA `(.L_x_290) ;  /* 0x0000002400488947 */ /* 0x000fea0003800000 */
[----:B-----5:R-:W-:-:S04]  /*7a40*/  IMAD.U32 R0, R19, 0x10000, RZ ;  /* 0x0001000013007824 */ /* 0x020fc800078e00ff */
[----:B------:R-:W-:-:S04]  /*7a50*/  FMUL R0, R0, R155 ;  /* 0x0000009b00007220 */ /* 0x000fc80000400000 */
[----:B------:R-:W-:-:S05]  /*7a60*/  FFMA R0, R151, R154, R0 ;  /* 0x0000009a97007223 */ /* 0x000fca0000000000 */
[----:B------:R-:W-:-:S05]  /*7a70*/  F2FP.BF16.F32.PACK_AB R0, RZ, R0 ;  /* 0x00000000ff00723e */ /* 0x000fca00000010ff */
[----:B------:R0:W-:Y:S01]  /*7a80*/  STG.E.U16 desc[UR36][R10.64+0x1f2], R0 ;  /* 0x0001f2000a007986 */ /* 0x0001e2000c101524 */
[----:B------:R-:W-:Y:S05]  /*7a90*/  BRA `(.L_x_290) ;  /* 0x0000002400307947 */ /* 0x000fea0003800000 */
.L_x_37:
[----:B------:R-:W-:Y:S01]  /*7aa0*/  ISETP.GT.AND P0, PT, R0, 0x1, PT ;  /* 0x000000010000780c */ /* 0x000fe20003f04270 */
[----:B------:R-:W-:Y:S01]  /*7ab0*/  ULDC.64 UR4, c[0x0][0x5c0] ;  /* 0x0001700000047ab9 */ /* 0x000fe20000000a00 */
[-C--:B------:R-:W-:Y:S01]  /*7ac0*/  FMUL R24, R24, R154.reuse ;  /* 0x0000009a18187220 */ /* 0x080fe20000400000 */
[-C--:B------:R-:W-:Y:S01]  /*7ad0*/  FMUL R25, R25, R154.reuse ;  /* 0x0000009a19197220 */ /* 0x080fe20000400000 */
[----:B------:R-:W-:Y:S01]  /*7ae0*/  ISETP.GT.AND P3, PT, R3, RZ, P0 ;  /* 0x000000ff0300720c */ /* 0x000fe20000764270 */
[-C--:B------:R-:W-:Y:S01]  /*7af0*/  FMUL R26, R26, R154.reuse ;  /* 0x0000009a1a1a7220 */ /* 0x080fe20000400000 */
[----:B------:R-:W-:Y:S01]  /*7b00*/  LEA R4, P4, R6, UR4, 0x1 ;  /* 0x0000000406047c11 */ /* 0x000fe2000f8808ff */
[----:B------:R-:W-:Y:S01]  /*7b10*/  FMUL R27, R27, R154 ;  /* 0x0000009a1b1b7220 */ /* 0x000fe20000400000 */
[----:B------:R-:W-:Y:S01]  /*7b20*/  F2FP.BF16.F32.PACK_AB R24, RZ, R24 ;  /* 0x00000018ff18723e */ /* 0x000fe200000010ff */
[-C--:B------:R-:W-:Y:S01]  /*7b30*/  FMUL R28, R28, R154.reuse ;  /* 0x0000009a1c1c7220 */ /* 0x080fe20000400000 */
[----:B------:R-:W-:Y:S01]  /*7b40*/  LEA.HI.X R5, R6, UR5, R179, 0x1, P4 ;  /* 0x0000000506057c11 */ /* 0x000fe2000a0f0cb3 */
[-C--:B------:R-:W-:Y:S01]  /*7b50*/  FMUL R29, R29, R154.reuse ;  /* 0x0000009a1d1d7220 */ /* 0x080fe20000400000 */
[----:B------:R-:W-:Y:S01]  /*7b60*/  F2FP.BF16.F32.PACK_AB R25, RZ, R25 ;  /* 0x00000019ff19723e */ /* 0x000fe200000010ff */
[-C--:B------:R-:W-:Y:S01]  /*7b70*/  FMUL R30, R30, R154.reuse ;  /* 0x0000009a1e1e7220 */ /* 0x080fe20000400000 */
[----:B------:R-:W-:Y:S01]  /*7b80*/  SHF.L.U64.HI R11, R10, 0x4, R11 ;  /* 0x000000040a0b7819 */ /* 0x000fe2000001020b */
[----:B------:R-:W-:Y:S01]  /*7b90*/  @P1 STG.E.U16 desc[UR36][R4.64], R24 ;  /* 0x0000001804001986 */ /* 0x000fe2000c101524 */
[----:B------:R-:W-:Y:S01]  /*7ba0*/  ISETP.GT.AND P1, PT, R0, 0x8, PT ;  /* 0x000000080000780c */ /* 0x000fe20003f24270 */
[----:B------:R-:W-:Y:S01]  /*7bb0*/  FMUL R31, R31, R154 ;  /* 0x0000009a1f1f7220 */ /* 0x000fe20000400000 */
[C---:B------:R-:W-:Y:S01]  /*7bc0*/  ISETP.GT.AND P4, PT, R3.reuse, 0x8, P0 ;  /* 0x000000080300780c */ /* 0x040fe20000784270 */
[----:B------:R-:W-:Y:S01]  /*7bd0*/  @P3 STG.E.U16 desc[UR36][R4.64+0x2], R25 ;  /* 0x0000021904003986 */ /* 0x000fe2000c101524 */
[----:B------:R-:W-:Y:S01]  /*7be0*/  LEA R6, P3, R10, R4, 0x4 ;  /* 0x000000040a067211 */ /* 0x000fe200078620ff */
[-C--:B------:R-:W-:Y:S01]  /*7bf0*/  FMUL R32, R32, R154.reuse ;  /* 0x0000009a20207220 */ /* 0x080fe20000400000 */
[----:B------:R-:W-:Y:S01]  /*7c00*/  ISETP.GT.AND P2, PT, R3, 0x8, P2 ;  /* 0x000000080300780c */ /* 0x000fe20001744270 */
[-C--:B------:R-:W-:Y:S01]  /*7c10*/  FMUL R33, R33, R154.reuse ;  /* 0x0000009a21217220 */ /* 0x080fe20000400000 */
[----:B------:R-:W-:Y:S01]  /*7c20*/  ISETP.GT.AND P0, PT, R0, 0x9, PT ;  /* 0x000000090000780c */ /* 0x000fe20003f04270 */
[----:B------:R-:W-:Y:S01]  /*7c30*/  IMAD.X R7, R11, 0x1, R5, P3 ;  /* 0x000000010b077824 */ /* 0x000fe200018e0605 */
[C---:B------:R-:W-:Y:S01]  /*7c40*/  ISETP.GT.AND P5, PT, R3.reuse, RZ, P1 ;  /* 0x000000ff0300720c */ /* 0x040fe20000fa4270 */
[-C--:B------:R-:W-:Y:S01]  /*7c50*/  FMUL R34, R34, R154.reuse ;  /* 0x0000009a22227220 */ /* 0x080fe20000400000 */
[----:B------:R-:W-:Y:S01]  /*7c60*/  ISETP.GT.AND P3, PT, R3, RZ, P0 ;  /* 0x000000ff0300720c */ /* 0x000fe20000764270 */
[----:B------:R-:W-:Y:S01]  /*7c70*/  FMUL R35, R35, R154 ;  /* 0x0000009a23237220 */ /* 0x000fe20000400000 */
[----:B------:R-:W-:Y:S01]  /*7c80*/  F2FP.BF16.F32.PACK_AB R26, RZ, R26 ;  /* 0x0000001aff1a723e */ /* 0x000fe200000010ff */
[-C--:B------:R-:W-:Y:S01]  /*7c90*/  FMUL R36, R36, R154.reuse ;  /* 0x0000009a24247220 */ /* 0x080fe20000400000 */
[----:B------:R-:W-:Y:S01]  /*7ca0*/  F2FP.BF16.F32.PACK_AB R27, RZ, R27 ;  /* 0x0000001bff1b723e */ /* 0x000fe200000010ff */
[----:B------:R-:W-:Y:S01]  /*7cb0*/  FMUL R37, R37, R154 ;  /* 0x0000009a25257220 */ /* 0x000fe20000400000 */
[----:B------:R-:W-:Y:S01]  /*7cc0*/  F2FP.BF16.F32.PACK_AB R28, RZ, R28 ;  /* 0x0000001cff1c723e */ /* 0x000fe200000010ff */
[----:B------:R-:W-:Y:S01]  /*7cd0*/  @P2 STG.E.U16 desc[UR36][R6.64], R26 ;  /* 0x0000001a06002986 */ /* 0x000fe2000c101524 */
[----:B------:R-:W-:Y:S01]  /*7ce0*/  F2FP.BF16.F32.PACK_AB R29, RZ, R29 ;  /* 0x0000001dff1d723e */ /* 0x000fe200000010ff */
[-C--:B------:R-:W-:Y:S01]  /*7cf0*/  FMUL R38, R38, R154.reuse ;  /* 0x0000009a26267220 */ /* 0x080fe20000400000 */
[----:B------:R-:W-:Y:S01]  /*7d00*/  ISETP.GT.AND P2, PT, R3, 0x8, P1 ;  /* 0x000000080300780c */ /* 0x000fe20000f44270 */
[----:B------:R-:W-:Y:S01]  /*7d10*/  @P4 STG.E.U16 desc[UR36][R6.64+0x2], R27 ;  /* 0x0000021b06004986 */ /* 0x000fe2000c101524 */
[----:B------:R-:W-:Y:S01]  /*7d20*/  ISETP.GT.AND P1, PT, R0, 0x10, PT ;  /* 0x000000100000780c */ /* 0x000fe20003f24270 */
[----:B------:R-:W-:Y:S01]  /*7d30*/  FMUL R39, R39, R154 ;  /* 0x0000009a27277220 */ /* 0x000fe20000400000 */
[----:B------:R-:W-:Y:S01]  /*7d40*/  F2FP.BF16.F32.PACK_AB R30, RZ, R30 ;  /* 0x0000001eff1e723e */ /* 0x000fe200000010ff */
[----:B------:R-:W-:Y:S01]  /*7d50*/  @P5 STG.E.U16 desc[UR36][R4.64+0x10], R28 ;  /* 0x0000101c04005986 */ /* 0x000fe2000c101524 */
[C---:B------:R-:W-:Y:S01]  /*7d60*/  ISETP.GT.AND P4, PT, R3.reuse, RZ, P1 ;  /* 0x000000ff0300720c */ /* 0x040fe20000f84270 */
[-C--:B------:R-:W-:Y:S01]  /*7d70*/  FMUL R40, R40, R154.reuse ;  /* 0x0000009a28287220 */ /* 0x080fe20000400000 */
[----:B------:R-:W-:Y:S01]  /*7d80*/  F2FP.BF16.F32.PACK_AB R31, RZ, R31 ;  /* 0x0000001fff1f723e */ /* 0x000fe200000010ff */
[----:B------:R-:W-:Y:S01]  /*7d90*/  @P3 STG.E.U16 desc[UR36][R4.64+0x12], R29 ;  /* 0x0000121d04003986 */ /* 0x000fe2000c101524 */
[----:B------:R-:W-:Y:S01]  /*7da0*/  ISETP.GT.AND P3, PT, R3, 0x8, P0 ;  /* 0x000000080300780c */ /* 0x000fe20000764270 */
[----:B------:R-:W-:Y:S01]  /*7db0*/  FMUL R41, R41, R154 ;  /* 0x0000009a29297220 */ /* 0x000fe20000400000 */
[----:B------:R-:W-:Y:S01]  /*7dc0*/  ISETP.GT.AND P0, PT, R0, 0x11, PT ;  /* 0x000000110000780c */ /* 0x000fe20003f04270 */
[----:B------:R-:W-:Y:S01]  /*7dd0*/  @P2 STG.E.U16 desc[UR36][R6.64+0x10], R30 ;  /* 0x0000101e06002986 */ /* 0x000fe2000c101524 */
[----:B------:R-:W-:Y:S01]  /*7de0*/  F2FP.BF16.F32.PACK_AB R32, RZ, R32 ;  /* 0x00000020ff20723e */ /* 0x000fe200000010ff */
[-C--:B------:R-:W-:Y:S01]  /*7df0*/  FMUL R42, R42, R154.reuse ;  /* 0x0000009a2a2a7220 */ /* 0x080fe20000400000 */
[----:B------:R-:W-:Y:S01]  /*7e00*/  ISETP.GT.AND P5, PT, R3, RZ, P0 ;  /* 0x000000ff0300720c */ /* 0x000fe200007a4270 */
[-C--:B------:R-:W-:Y:S01]  /*7e10*/  FMUL R43, R43, R154.reuse ;  /* 0x0000009a2b2b7220 */ /* 0x080fe20000400000 */
[----:B------:R-:W-:Y:S01]  /*7e20*/  ISETP.GT.AND P2, PT, R3, 0x8, P1 ;  /* 0x000000080300780c */ /* 0x000fe20000f44270 */
[-C--:B------:R-:W-:Y:S01]  /*7e30*/  FMUL R44, R44, R154.reuse ;  /* 0x0000009a2c2c7220 */ /* 0x080fe20000400000 */
[----:B------:R-:W-:Y:S01]  /*7e40*/  ISETP.GT.AND P1, PT, R0, 0x18, PT ;  /* 0x000000180000780c */ /* 0x000fe20003f24270 */
[-C--:B------:R-:W-:Y:S01]  /*7e50*/  FMUL R45, R45, R154.reuse ;  /* 0x0000009a2d2d7220 */ /* 0x080fe20000400000 */
[----:B------:R-:W-:Y:S01]  /*7e60*/  F2FP.BF16.F32.PACK_AB R33, RZ, R33 ;  /* 0x00000021ff21723e */ /* 0x000fe200000010ff */
[----:B------:R-:W-:Y:S01]  /*7e70*/  @P3 STG.E.U16 desc[UR36][R6.64+0x12], R31 ;  /* 0x0000121f06003986 */ /* 0x000fe2000c101524 */
[C---:B------:R-:W-:Y:S01]  /*7e80*/  ISETP.GT.AND P3, PT, R3.reuse, 0x8, P0 ;  /* 0x000000080300780c */ /* 0x040fe20000764270 */
[-C--:B------:R-:W-:Y:S01]  /*7e90*/  FMUL R46, R46, R154.reuse ;  /* 0x0000009a2e2e7220 */ /* 0x080fe20000400000 */
[----:B------:R-:W-:Y:S01]  /*7ea0*/  ISETP.GT.AND P0, PT, R0, 0x19, PT ;  /* 0x000000190000780c */ /* 0x000fe20003f04270 */
[----:B------:R-:W-:Y:S01]  /*7eb0*/  @P4 STG.E.U16 desc[UR36][R4.64+0x20], R32 ;  /* 0x0000202004004986 */ /* 0x000fe2000c101524 */
[----:B------:R-:W-:Y:S01]  /*7ec0*/  ISETP.GT.AND P4, PT, R3, RZ, P1 ;  /* 0x000000ff0300720c */ /* 0x000fe20000f84270 */
[----:B------:R-:W-:Y:S01]  /*7ed0*/  FMUL R47, R47, R154 ;  /* 0x0000009a2f2f7220 */ /* 0x000fe20000400000 */
[----:B------:R-:W-:Y:S01]  /*7ee0*/  F2FP.BF16.F32.PACK_AB R34, RZ, R34 ;  /* 0x00000022ff22723e */ /* 0x000fe200000010ff */
[----:B------:R-:W-:Y:S01]  /*7ef0*/  @P5 STG.E.U16 desc[UR36][R4.64+0x22], R33 ;  /* 0x0000222104005986 */ /* 0x000fe2000c101524 */
[----:B------:R-:W-:Y:S01]  /*7f00*/  ISETP.GT.AND P5, PT, R3, RZ, P0 ;  /* 0x000000ff0300720c */ /* 0x000fe200007a4270 */
[----:B------:R-:W-:Y:S01]  /*7f10*/  FMUL R48, R48, R154 ;  /* 0x0000009a30307220 */ /* 0x000fe20000400000 */
[----:B------:R-:W-:Y:S01]  /*7f20*/  F2FP.BF16.F32.PACK_AB R35, RZ, R35 ;  /* 0x00000023ff23723e */ /* 0x000fe200000010ff */
[----:B------:R-:W-:Y:S01]  /*7f30*/  @P2 STG.E.U16 desc[UR36][R6.64+0x20], R34 ;  /* 0x0000202206002986 */ /* 0x000fe2000c101524 */
[----:B------:R-:W-:Y:S01]  /*7f40*/  F2FP.BF16.F32.PACK_AB R36, RZ, R36 ;  /* 0x00000024ff24723e */ /* 0x000fe200000010ff */
[-C--:B------:R-:W-:Y:S01]  /*7f50*/  FMUL R49, R49, R154.reuse ;  /* 0x0000009a31317220 */ /* 0x080fe20000400000 */
[C---:B------:R-:W-:Y:S01]  /*7f60*/  ISETP.GT.AND P2, PT, R3.reuse, 0x8, P1 ;  /* 0x000000080300780c */ /* 0x040fe20000f44270 */
[----:B------:R-:W-:Y:S01]  /*7f70*/  @P3 STG.E.U16 desc[UR36][R6.64+0x22], R35 ;  /* 0x0000222306003986 */ /* 0x000fe2000c101524 */
[----:B------:R-:W-:Y:S01]  /*7f80*/  ISETP.GT.AND P1, PT, R0, 0x20, PT ;  /* 0x000000200000780c */ /* 0x000fe20003f24270 */
[-C--:B------:R-:W-:Y:S01]  /*7f90*/  FMUL R50, R50, R154.reuse ;  /* 0x0000009a32327220 */ /* 0x080fe20000400000 */
[----:B------:R-:W-:Y:S01]  /*7fa0*/  F2FP.BF16.F32.PACK_AB R37, RZ, R37 ;  /* 0x00000025ff25723e */ /* 0x000fe200000010ff */
[----:B------:R-:W-:Y:S01]  /*7fb0*/  @P4 STG.E.U16 desc[UR36][R4.64+0x30], R36 ;  /* 0x0000302404004986 */ /* 0x000fe2000c101524 */
[----:B------:R-:W-:Y:S01]  /*7fc0*/  ISETP.GT.AND P3, PT, R3, 0x8, P0 ;  /* 0x000000080300780c */ /* 0x000fe20000764270 */
[-C--:B------:R-:W-:Y:S01]  /*7fd0*/  FMUL R51, R51, R154.reuse ;  /* 0x0000009a33337220 */ /* 0x080fe20000400000 */
[----:B------:R-:W-:Y:S01]  /*7fe0*/  ISETP.GT.AND P0, PT, R0, 0x21, PT ;  /* 0x000000210000780c */ /* 0x000fe20003f04270 */
[----:B------:R-:W-:Y:S01]  /*7ff0*/  @P5 STG.E.U16 desc[UR36][R4.64+0x32], R37 ;  /* 0x0000322504005986 */ /* 0x000fe2000c101524 */
[----:B------:R-:W-:Y:S01]  /*8000*/  ISETP.GT.AND P4, PT, R3, RZ, P1 ;  /* 0x000000ff0300720c */ /* 0x000fe20000f84270 */
[----:B------:R-:W-:Y:S01]  /*8010*/  FMUL R52, R52, R154 ;  /* 0x0000009a34347220 */ /* 0x000fe20000400000 */
[----:B------:R-:W-:Y:S01]  /*8020*/  F2FP.BF16.F32.PACK_AB R38, RZ, R38 ;  /* 0x00000026ff26723e */ /* 0x000fe200000010ff */
[-C--:B------:R-:W-:Y:S01]  /*8030*/  FMUL R53, R53, R154.reuse ;  /* 0x0000009a35357220 */ /* 0x080fe20000400000 */
        /* <DEDUP_REMOVED lines=325> */
[----:B------:R-:W-:Y:S01]  /*9490*/  FMUL R151, R151, R154 ;  /* 0x0000009a97977220 */ /* 0x000fe20000400000 */
[----:B------:R-:W-:Y:S01]  /*94a0*/  ISETP.GT.AND P2, PT, R3, 0x8, P1 ;  /* 0x000000080300780c */ /* 0x000fe20000f44270 */
[----:B------:R-:W-:Y:S01]  /*94b0*/  @P3 STG.E.U16 desc[UR36][R6.64+0x132], R103 ;  /* 0x0001326706003986 */ /* 0x000fe2000c101524 */
[----:B------:R-:W-:-:S02]  /*94c0*/  ISETP.GT.AND P1, PT, R0, 0xa8, PT ;  /* 0x000000a80000780c */ /* 0x000fc40003f24270 */
[----:B------:R-:W-:Y:S01]  /*94d0*/  F2FP.BF16.F32.PACK_AB R105, RZ, R105 ;  /* 0x00000069ff69723e */ /* 0x000fe200000010ff */
[----:B------:R-:W-:Y:S01]  /*94e0*/  @P4 STG.E.U16 desc[UR36][R4.64+0x140], R104 ;  /* 0x0001406804004986 */ /* 0x000fe2000c101524 */
[C---:B------:R-:W-:Y:S02]  /*94f0*/  ISETP.GT.AND P3, PT, R3.reuse, 0x8, P0 ;  /* 0x000000080300780c */ /* 0x040fe40000764270 */
[----:B------:R-:W-:Y:S01]  /*9500*/  ISETP.GT.AND P0, PT, R0, 0xa9, PT ;  /* 0x000000a90000780c */ /* 0x000fe20003f04270 */
[----:B------:R-:W-:Y:S01]  /*9510*/  @P5 STG.E.U16 desc[UR36][R4.64+0x142], R105 ;  /* 0x0001426904005986 */ /* 0x000fe2000c101524 */
[C---:B------:R-:W-:Y:S02]  /*9520*/  ISETP.GT.AND P4, PT, R3.reuse, RZ, P1 ;  /* 0x000000ff0300720c */ /* 0x040fe40000f84270 */
[----:B------:R-:W-:Y:S02]  /*9530*/  F2FP.BF16.F32.PACK_AB R106, RZ, R106 ;  /* 0x0000006aff6a723e */ /* 0x000fe400000010ff */
[----:B------:R-:W-:-:S02]  /*9540*/  ISETP.GT.AND P5, PT, R3, RZ, P0 ;  /* 0x000000ff0300720c */ /* 0x000fc400007a4270 */
[----:B------:R-:W-:Y:S01]  /*9550*/  F2FP.BF16.F32.PACK_AB R107, RZ, R107 ;  /* 0x0000006bff6b723e */ /* 0x000fe200000010ff */
[----:B------:R-:W-:Y:S01]  /*9560*/  @P2 STG.E.U16 desc[UR36][R6.64+0x140], R106 ;  /* 0x0001406a06002986 */ /* 0x000fe2000c101524 */
[----:B------:R-:W-:Y:S02]  /*9570*/  F2FP.BF16.F32.PACK_AB R108, RZ, R108 ;  /* 0x0000006cff6c723e */ /* 0x000fe400000010ff */
[C---:B------:R-:W-:Y:S01]  /*9580*/  ISETP.GT.AND P2, PT, R3.reuse, 0x8, P1 ;  /* 0x000000080300780c */ /* 0x040fe20000f44270 */
[----:B------:R-:W-:Y:S01]  /*9590*/  @P3 STG.E.U16 desc[UR36][R6.64+0x142], R107 ;  /* 0x0001426b06003986 */ /* 0x000fe2000c101524 */
[----:B------:R-:W-:Y:S02]  /*95a0*/  ISETP.GT.AND P1, PT, R0, 0xb0, PT ;  /* 0x000000b00000780c */ /* 0x000fe40003f24270 */
[----:B------:R-:W-:Y:S01]  /*95b0*/  F2FP.BF16.F32.PACK_AB R109, RZ, R109 ;  /* 0x0000006dff6d723e */ /* 0x000fe200000010ff */
[----:B------:R-:W-:Y:S01]  /*95c0*/  @P4 STG.E.U16 desc[UR36][R4.64+0x150], R108 ;  /* 0x0001506c04004986 */ /* 0x000fe2000c101524 */
[----:B------:R-:W-:-:S02]  /*95d0*/  ISETP.GT.AND P3, PT, R3, 0x8, P0 ;  /* 0x000000080300780c */ /* 0x000fc40000764270 */
[----:B------:R-:W-:Y:S01]  /*95e0*/  ISETP.GT.AND P0, PT, R0, 0xb1, PT ;  /* 0x000000b10000780c */ /* 0x000fe20003f04270 */
[----:B------:R-:W-:Y:S01]  /*95f0*/  @P5 STG.E.U16 desc[UR36][R4.64+0x152], R109 ;  /* 0x0001526d04005986 */ /* 0x000fe2000c101524 */
[C---:B------:R-:W-:Y:S02]  /*9600*/  ISETP.GT.AND P4, PT, R3.reuse, RZ, P1 ;  /* 0x000000ff0300720c */ /* 0x040fe40000f84270 */
[----:B------:R-:W-:Y:S02]  /*9610*/  F2FP.BF16.F32.PACK_AB R110, RZ, R110 ;  /* 0x0000006eff6e723e */ /* 0x000fe400000010ff */
[----:B------:R-:W-:Y:S02]  /*9620*/  ISETP.GT.AND P5, PT, R3, RZ, P0 ;  /* 0x000000ff0300720c */ /* 0x000fe400007a4270 */
[----:B------:R-:W-:Y:S01]  /*9630*/  F2FP.BF16.F32.PACK_AB R111, RZ, R111 ;  /* 0x0000006fff6f723e */ /* 0x000fe200000010ff */
[----:B------:R-:W-:Y:S01]  /*9640*/  @P2 STG.E.U16 desc[UR36][R6.64+0x150], R110 ;  /* 0x0001506e06002986 */ /* 0x000fe2000c101524 */
[----:B------:R-:W-:-:S02]  /*9650*/  F2FP.BF16.F32.PACK_AB R112, RZ, R112 ;  /* 0x00000070ff70723e */ /* 0x000fc400000010ff */
[C---:B------:R-:W-:Y:S01]  /*9660*/  ISETP.GT.AND P2, PT, R3.reuse, 0x8, P1 ;  /* 0x000000080300780c */ /* 0x040fe20000f44270 */
[----:B------:R-:W-:Y:S01]  /*9670*/  @P3 STG.E.U16 desc[UR36][R6.64+0x152], R111 ;  /* 0x0001526f06003986 */ /* 0x000fe2000c101524 */
[C---:B------:R-:W-:Y:S02]  /*9680*/  ISETP.GT.AND P1, PT, R0.reuse, 0xb8, PT ;  /* 0x000000b80000780c */ /* 0x040fe40003f24270 */
[----:B------:R-:W-:Y:S01]  /*9690*/  F2FP.BF16.F32.PACK_AB R113, RZ, R113 ;  /* 0x00000071ff71723e */ /* 0x000fe200000010ff */
[----:B------:R-:W-:Y:S01]  /*96a0*/  @P4 STG.E.U16 desc[UR36][R4.64+0x160], R112 ;  /* 0x0001607004004986 */ /* 0x000fe2000c101524 */
[C---:B------:R-:W-:Y:S02]  /*96b0*/  ISETP.GT.AND P3, PT, R3.reuse, 0x8, P0 ;  /* 0x000000080300780c */ /* 0x040fe40000764270 */
[----:B------:R-:W-:Y:S01]  /*96c0*/  ISETP.GT.AND P0, PT, R0, 0xb9, PT ;  /* 0x000000b90000780c */ /* 0x000fe20003f04270 */
[----:B------:R-:W-:Y:S01]  /*96d0*/  @P5 STG.E.U16 desc[UR36][R4.64+0x162], R113 ;  /* 0x0001627104005986 */ /* 0x000fe2000c101524 */
[----:B------:R-:W-:-:S02]  /*96e0*/  ISETP.GT.AND P4, PT, R3, RZ, P1 ;  /* 0x000000ff0300720c */ /* 0x000fc40000f84270 */
[----:B------:R-:W-:Y:S02]  /*96f0*/  F2FP.BF16.F32.PACK_AB R114, RZ, R114 ;  /* 0x00000072ff72723e */ /* 0x000fe400000010ff */
[C---:B------:R-:W-:Y:S02]  /*9700*/  ISETP.GT.AND P5, PT, R3.reuse, RZ, P0 ;  /* 0x000000ff0300720c */ /* 0x040fe400007a4270 */
[----:B------:R-:W-:Y:S01]  /*9710*/  F2FP.BF16.F32.PACK_AB R115, RZ, R115 ;  /* 0x00000073ff73723e */ /* 0x000fe200000010ff */
[----:B------:R-:W-:Y:S01]  /*9720*/  @P2 STG.E.U16 desc[UR36][R6.64+0x160], R114 ;  /* 0x0001607206002986 */ /* 0x000fe2000c101524 */
[----:B------:R-:W-:Y:S02]  /*9730*/  F2FP.BF16.F32.PACK_AB R116, RZ, R116 ;  /* 0x00000074ff74723e */ /* 0x000fe400000010ff */
        /* <DEDUP_REMOVED lines=65> */
[----:B------:R-:W-:Y:S02]  /*9b50*/  ISETP.GT.AND P5, PT, R3, RZ, P0 ;  /* 0x000000ff0300720c */ /* 0x000fe400007a4270 */
[----:B------:R-:W-:Y:S02]  /*9b60*/  F2FP.BF16.F32.PACK_AB R134, RZ, R134 ;  /* 0x00000086ff86723e */ /* 0x000fe400000010ff */
[----:B------:R-:W-:Y:S02]  /*9b70*/  F2FP.BF16.F32.PACK_AB R135, RZ, R135 ;  /* 0x00000087ff87723e */ /* 0x000fe400000010ff */
[----:B------:R-:W-:Y:S01]  /*9b80*/  F2FP.BF16.F32.PACK_AB R136, RZ, R136 ;  /* 0x00000088ff88723e */ /* 0x000fe200000010ff */
[----:B------:R-:W-:Y:S01]  /*9b90*/  @P2 STG.E.U16 desc[UR36][R6.64+0x1b0], R134 ;  /* 0x0001b08606002986 */ /* 0x000fe2000c101524 */
[----:B------:R-:W-:-:S02]  /*9ba0*/  F2FP.BF16.F32.PACK_AB R137, RZ, R137 ;  /* 0x00000089ff89723e */ /* 0x000fc400000010ff */
[C---:B------:R-:W-:Y:S01]  /*9bb0*/  ISETP.GT.AND P1, PT, R3.reuse, 0x8, P1 ;  /* 0x000000080300780c */ /* 0x040fe20000f24270 */
[----:B------:R-:W-:Y:S01]  /*9bc0*/  @P3 STG.E.U16 desc[UR36][R6.64+0x1b2], R135 ;  /* 0x0001b28706003986 */ /* 0x000fe2000c101524 */
[C---:B------:R-:W-:Y:S02]  /*9bd0*/  ISETP.GT.AND P2, PT, R3.reuse, 0x8, P0 ;  /* 0x000000080300780c */ /* 0x040fe40000744270 */
[C---:B------:R-:W-:Y:S01]  /*9be0*/  ISETP.GT.AND P0, PT, R0.reuse, 0xe9, PT ;  /* 0x000000e90000780c */ /* 0x040fe20003f04270 */
[----:B------:R-:W-:Y:S01]  /*9bf0*/  @P4 STG.E.U16 desc[UR36][R4.64+0x1c0], R136 ;  /* 0x0001c08804004986 */ /* 0x000fe2000c101524 */
[----:B------:R-:W-:Y:S02]  /*9c00*/  ISETP.GT.AND P4, PT, R0, 0xe8, PT ;  /* 0x000000e80000780c */ /* 0x000fe40003f84270 */
[----:B------:R-:W-:Y:S01]  /*9c10*/  F2FP.BF16.F32.PACK_AB R138, RZ, R138 ;  /* 0x0000008aff8a723e */ /* 0x000fe200000010ff */
[----:B------:R-:W-:Y:S01]  /*9c20*/  @P5 STG.E.U16 desc[UR36][R4.64+0x1c2], R137 ;  /* 0x0001c28904005986 */ /* 0x000fe2000c101524 */
[----:B------:R-:W-:-:S02]  /*9c30*/  ISETP.GT.AND P5, PT, R3, RZ, P4 ;  /* 0x000000ff0300720c */ /* 0x000fc400027a4270 */
[----:B------:R-:W-:Y:S01]  /*9c40*/  F2FP.BF16.F32.PACK_AB R139, RZ, R139 ;  /* 0x0000008bff8b723e */ /* 0x000fe200000010ff */
[----:B------:R-:W-:Y:S01]  /*9c50*/  @P1 STG.E.U16 desc[UR36][R6.64+0x1c0], R138 ;  /* 0x0001c08a06001986 */ /* 0x000fe2000c101524 */
[----:B------:R-:W-:Y:S02]  /*9c60*/  F2FP.BF16.F32.PACK_AB R140, RZ, R140 ;  /* 0x0000008cff8c723e */ /* 0x000fe400000010ff */
[C---:B------:R-:W-:Y:S01]  /*9c70*/  ISETP.GT.AND P3, PT, R3.reuse, RZ, P0 ;  /* 0x000000ff0300720c */ /* 0x040fe20000764270 */
[----:B------:R-:W-:Y:S01]  /*9c80*/  @P2 STG.E.U16 desc[UR36][R6.64+0x1c2], R139 ;  /* 0x0001c28b06002986 */ /* 0x000fe2000c101524 */
[C---:B------:R-:W-:Y:S02]  /*9c90*/  ISETP.GT.AND P4, PT, R3.reuse, 0x8, P4 ;  /* 0x000000080300780c */ /* 0x040fe40002784270 */
[----:B------:R-:W-:Y:S02]  /*9ca0*/  F2FP.BF16.F32.PACK_AB R141, RZ, R141 ;  /* 0x0000008dff8d723e */ /* 0x000fe400000010ff */
[----:B------:R-:W-:Y:S01]  /*9cb0*/  F2FP.BF16.F32.PACK_AB R142, RZ, R142 ;  /* 0x0000008eff8e723e */ /* 0x000fe200000010ff */
[----:B------:R-:W-:Y:S01]  /*9cc0*/  @P5 STG.E.U16 desc[UR36][R4.64+0x1d0], R140 ;  /* 0x0001d08c04005986 */ /* 0x000fe2000c101524 */
[----:B------:R-:W-:-:S02]  /*9cd0*/  ISETP.GT.AND P5, PT, R3, 0x8, P0 ;  /* 0x000000080300780c */ /* 0x000fc400007a4270 */
[----:B------:R-:W-:Y:S02]  /*9ce0*/  F2FP.BF16.F32.PACK_AB R143, RZ, R143 ;  /* 0x0000008fff8f723e */ /* 0x000fe400000010ff */
[C---:B------:R-:W-:Y:S01]  /*9cf0*/  ISETP.GT.AND P0, PT, R0.reuse, 0xf1, PT ;  /* 0x000000f10000780c */ /* 0x040fe20003f04270 */
[----:B------:R-:W-:Y:S01]  /*9d00*/  @P3 STG.E.U16 desc[UR36][R4.64+0x1d2], R141 ;  /* 0x0001d28d04003986 */ /* 0x000fe2000c101524 */
[----:B------:R-:W-:Y:S02]  /*9d10*/  ISETP.GT.AND P3, PT, R0, 0xf0, PT ;  /* 0x000000f00000780c */ /* 0x000fe40003f64270 */
[----:B------:R-:W-:Y:S01]  /*9d20*/  F2FP.BF16.F32.PACK_AB R144, RZ, R144 ;  /* 0x00000090ff90723e */ /* 0x000fe200000010ff */
[----:B------:R-:W-:Y:S01]  /*9d30*/  @P4 STG.E.U16 desc[UR36][R6.64+0x1d0], R142 ;  /* 0x0001d08e06004986 */ /* 0x000fe2000c101524 */
[C---:B------:R-:W-:Y:S02]  /*9d40*/  ISETP.GT.AND P4, PT, R3.reuse, RZ, P3 ;  /* 0x000000ff0300720c */ /* 0x040fe40001f84270 */
[C---:B------:R-:W-:Y:S01]  /*9d50*/  ISETP.GT.AND P3, PT, R3.reuse, 0x8, P3 ;  /* 0x000000080300780c */ /* 0x040fe20001f64270 */
[----:B------:R-:W-:Y:S01]  /*9d60*/  @P5 STG.E.U16 desc[UR36][R6.64+0x1d2], R143 ;  /* 0x0001d28f06005986 */ /* 0x000fe2000c101524 */
[----:B------:R-:W-:-:S02]  /*9d70*/  ISETP.GT.AND P5, PT, R3, RZ, P0 ;  /* 0x000000ff0300720c */ /* 0x000fc400007a4270 */
[----:B------:R-:W-:Y:S02]  /*9d80*/  F2FP.BF16.F32.PACK_AB R145, RZ, R145 ;  /* 0x00000091ff91723e */ /* 0x000fe400000010ff */
[C---:B------:R-:W-:Y:S02]  /*9d90*/  ISETP.GT.AND P0, PT, R3.reuse, 0x8, P0 ;  /* 0x000000080300780c */ /* 0x040fe40000704270 */
[C---:B------:R-:W-:Y:S02]  /*9da0*/  ISETP.GT.AND P1, PT, R0.reuse, 0xf9, PT ;  /* 0x000000f90000780c */ /* 0x040fe40003f24270 */
[----:B------:R-:W-:Y:S01]  /*9db0*/  ISETP.GT.AND P2, PT, R0, 0xf8, PT ;  /* 0x000000f80000780c */ /* 0x000fe20003f44270 */
[----:B------:R-:W-:Y:S01]  /*9dc0*/  @P4 STG.E.U16 desc[UR36][R4.64+0x1e0], R144 ;  /* 0x0001e09004004986 */ /* 0x000fe2000c101524 */
[C---:B------:R-:W-:Y:S01]  /*9dd0*/  ISETP.GT.AND P4, PT, R3.reuse, RZ, P1 ;  /* 0x000000ff0300720c */ /* 0x040fe20000f84270 */
[----:B------:R-:W-:Y:S01]  /*9de0*/  @P3 IMAD.MOV.U32 R2, RZ, RZ, R6 ;  /* 0x000000ffff023224 */ /* 0x000fe200078e0006 */
[C---:B------:R-:W-:Y:S01]  /*9df0*/  ISETP.GT.AND P1, PT, R3.reuse, 0x8, P1 ;  /* 0x000000080300780c */ /* 0x040fe20000f24270 */
[----:B------:R-:W-:Y:S01]  /*9e00*/  @P5 STG.E.U16 desc[UR36][R4.64+0x1e2], R145 ;  /* 0x0001e29104005986 */ /* 0x000fe2000c101524 */
[----:B------:R-:W-:-:S02]  /*9e10*/  ISETP.GT.AND P5, PT, R3, RZ, P2 ;  /* 0x000000ff0300720c */ /* 0x000fc400017a4270 */
[----:B------:R-:W-:Y:S01]  /*9e20*/  ISETP.GT.AND P2, PT, R3, 0x8, P2 ;  /* 0x000000080300780c */ /* 0x000fe20001744270 */
[----:B------:R-:W-:Y:S01]  /*9e30*/  @P3 IMAD.MOV.U32 R3, RZ, RZ, R7 ;  /* 0x000000ffff033224 */ /* 0x000fe200078e0007 */
[----:B------:R-:W-:Y:S02]  /*9e40*/  F2FP.BF16.F32.PACK_AB R146, RZ, R146 ;  /* 0x00000092ff92723e */ /* 0x000fe400000010ff */
[----:B------:R-:W-:Y:S02]  /*9e50*/  F2FP.BF16.F32.PACK_AB R147, RZ, R147 ;  /* 0x00000093ff93723e */ /* 0x000fe400000010ff */
[----:B------:R-:W-:Y:S01]  /*9e60*/  F2FP.BF16.F32.PACK_AB R148, RZ, R148 ;  /* 0x00000094ff94723e */ /* 0x000fe200000010ff */
[----:B------:R0:W-:Y:S01]  /*9e70*/  @P3 STG.E.U16 desc[UR36][R2.64+0x1e0], R146 ;  /* 0x0001e09202003986 */ /* 0x0001e2000c101524 */
[----:B------:R-:W-:Y:S02]  /*9e80*/  F2FP.BF16.F32.PACK_AB R149, RZ, R149 ;  /* 0x00000095ff95723e */ /* 0x000fe400000010ff */
[----:B------:R-:W-:-:S02]  /*9e90*/  F2FP.BF16.F32.PACK_AB R150, RZ, R150 ;  /* 0x00000096ff96723e */ /* 0x000fc400000010ff */
[----:B------:R-:W-:Y:S01]  /*9ea0*/  F2FP.BF16.F32.PACK_AB R151, RZ, R151 ;  /* 0x00000097ff97723e */ /* 0x000fe200000010ff */
[----:B0-----:R-:W-:Y:S02]  /*9eb0*/  @P0 IMAD.MOV.U32 R2, RZ, RZ, R6 ;  /* 0x000000ffff020224 */ /* 0x001fe400078e0006 */
[----:B------:R-:W-:-:S05]  /*9ec0*/  @P0 IMAD.MOV.U32 R3, RZ, RZ, R7 ;  /* 0x000000ffff030224 */ /* 0x000fca00078e0007 */
[----:B------:R0:W-:Y:S02]  /*9ed0*/  @P0 STG.E.U16 desc[UR36][R2.64+0x1e2], R147 ;  /* 0x0001e29302000986 */ /* 0x0001e4000c101524 */
[----:B0-----:R-:W-:Y:S02]  /*9ee0*/  @P5 IMAD.MOV.U32 R2, RZ, RZ, R4 ;  /* 0x000000ffff025224 */ /* 0x001fe400078e0004 */
[----:B------:R-:W-:-:S05]  /*9ef0*/  @P5 IMAD.MOV.U32 R3, RZ, RZ, R5 ;  /* 0x000000ffff035224 */ /* 0x000fca00078e0005 */
[----:B------:R0:W-:Y:S04]  /*9f00*/  @P5 STG.E.U16 desc[UR36][R2.64+0x1f0], R148 ;  /* 0x0001f09402005986 */ /* 0x0001e8000c101524 */
[----:B------:R1:W-:Y:S01]  /*9f10*/  @P4 STG.E.U16 desc[UR36][R4.64+0x1f2], R149 ;  /* 0x0001f29504004986 */ /* 0x0003e2000c101524 */
[----:B0-----:R-:W-:Y:S02]  /*9f20*/  @P2 IMAD.MOV.U32 R2, RZ, RZ, R6 ;  /* 0x000000ffff022224 */ /* 0x001fe400078e0006 */
[----:B------:R-:W-:-:S05]  /*9f30*/  @P2 IMAD.MOV.U32 R3, RZ, RZ, R7 ;  /* 0x000000ffff032224 */ /* 0x000fca00078e0007 */
[----:B------:R1:W-:Y:S04]  /*9f40*/  @P2 STG.E.U16 desc[UR36][R2.64+0x1f0], R150 ;  /* 0x0001f09602002986 */ /* 0x0003e8000c101524 */
[----:B------:R1:W-:Y:S02]  /*9f50*/  @P1 STG.E.U16 desc[UR36][R6.64+0x1f2], R151 ;  /* 0x0001f29706001986 */ /* 0x0003e4000c101524 */
.L_x_290:
[----:B------:R-:W-:Y:S05]  /*9f60*/  BSYNC B0 ;  /* 0x0000000000007941 */ /* 0x000fea0003800000 */
.L_x_36:
[----:B01----:R-:W2:Y:S01]  /*9f70*/  LDL.64 R2, [R1] ;  /* 0x0000000001027983 */ /* 0x003ea20000100a00 */
[----:B------:R-:W-:Y:S01]  /*9f80*/  ULDC.64 UR4, c[0x0][0x650] ;  /* 0x0001940000047ab9 */ /* 0x000fe20000000a00 */
[----:B------:R0:W-:Y:S01]  /*9f90*/  SYNCS.ARRIVE.TRANS64.A1T0 RZ, [R162+UR45], RZ ;  /* 0x000000ffa2ff79a7 */ /* 0x0001e2000810002d */
[----:B------:R-:W-:Y:S01]  /*9fa0*/  PRMT R0, RZ, 0x7610, R0 ;  /* 0x00007610ff007816 */ /* 0x000fe20000000000 */
[----:B-----5:R-:W-:Y:S02]  /*9fb0*/  IMAD.MOV.U32 R19, RZ, RZ, -0x1 ;  /* 0xffffffffff137424 */ /* 0x020fe400078e00ff */
[----:B------:R-:W-:Y:S01]  /*9fc0*/  IMAD.MOV.U32 R22, RZ, RZ, -0x1 ;  /* 0xffffffffff167424 */ /* 0x000fe200078e00ff */
[----:B--2---:R-:W-:-:S04]  /*9fd0*/  LEA R18, P0, R2, R18, 0x1 ;  /* 0x0000001202127211 */ /* 0x004fc800078008ff */
[----:B------:R-:W-:Y:S01]  /*9fe0*/  LEA.HI.X R17, R2, R17, R23, 0x1, P0 ;  /* 0x0000001102117211 */ /* 0x000fe200000f0c17 */
[----:B------:R-:W-:Y:S01]  /*9ff0*/  IMAD.MOV.U32 R2, RZ, RZ, -0x1 ;  /* 0xffffffffff027424 */ /* 0x000fe200078e00ff */
[----:B------:R-:W-:-:S04]  /*a000*/  ISETP.GE.U32.AND P0, PT, R18, UR4, PT ;  /* 0x0000000412007c0c */ /* 0x000fc8000bf06070 */
[----:B------:R-:W-:-:S13]  /*a010*/  ISETP.GE.U32.AND.EX P0, PT, R17, UR5, PT, P0 ;  /* 0x0000000511007c0c */ /* 0x000fda000bf06100 */
[----:B0-----:R-:W-:Y:S05]  /*a020*/  @P0 BRA `(.L_x_291) ;  /* 0x0000000400700947 */ /* 0x001fea0003800000 */
[----:B------:R-:W0:Y:S01]  /*a030*/  S2R R10, SR_CTAID.X ;  /* 0x00000000000a7919 */ /* 0x000e220000002500 */
[----:B------:R-:W1:Y:S01]  /*a040*/  LDC.64 R8, c[0x0][0x628] ;  /* 0x00018a00ff087b82 */ /* 0x000e620000000a00 */
[----:B------:R-:W-:Y:S01]  /*a050*/  ULDC UR4, c[0x0][0x150] ;  /* 0x0000540000047ab9 */ /* 0x000fe20000000800 */
[----:B---34-:R-:W-:Y:S01]  /*a060*/  IMAD.MOV.U32 R6, RZ, RZ, R18 ;  /* 0x000000ffff067224 */ /* 0x018fe200078e0012 */
[----:B------:R-:W2:Y:S01]  /*a070*/  S2R R20, SR_CTAID.Y ;  /* 0x0000000000147919 */ /* 0x000ea20000002600 */
[----:B------:R-:W-:-:S04]  /*a080*/  IMAD.MOV.U32 R7, RZ, RZ, R17 ;  /* 0x000000ffff077224 */ /* 0x000fc800078e0011 */
[----:B------:R-:W3:Y:S08]  /*a090*/  LDC R15, c[0x0][0x144] ;  /* 0x00005100ff0f7b82 */ /* 0x000ef00000000800 */
[----:B------:R-:W4:Y:S08]  /*a0a0*/  LDC R0, c[0x0][0x630] ;  /* 0x00018c00ff007b82 */ /* 0x000f300000000800 */
[----:B------:R-:W2:Y:S01]  /*a0b0*/  LDC.64 R12, c[0x0][0x620] ;  /* 0x00018800ff0c7b82 */ /* 0x000ea20000000a00 */
[----:B-1----:R-:W-:-:S04]  /*a0c0*/  ISETP.NE.U32.AND P0, PT, R8, RZ, PT ;  /* 0x000000ff0800720c */ /* 0x002fc80003f05070 */
[----:B------:R-:W-:Y:S02]  /*a0d0*/  ISETP.NE.AND.EX P0, PT, R9, RZ, PT, P0 ;  /* 0x000000ff0900720c */ /* 0x000fe40003f05300 */
[----:B0-----:R-:W-:-:S05]  /*a0e0*/  I2FP.F32.U32 R2, R10 ;  /* 0x0000000a00027245 */ /* 0x001fca0000201000 */
[----:B------:R-:W-:-:S04]  /*a0f0*/  FMUL R2, R2, UR4 ;  /* 0x0000000402027c20 */ /* 0x000fc80008400000 */
[----:B------:R0:W1:Y:S02]  /*a100*/  F2I.U32.TRUNC.NTZ R14, R2 ;  /* 0x00000002000e7305 */ /* 0x000064000020f000 */
[----:B---34-:R-:W-:Y:S05]  /*a110*/  @!P0 BRA `(.L_x_292) ;  /* 0x0000000000288947 */ /* 0x018fea0003800000 */
[----:B------:R-:W3:Y:S02]  /*a120*/  LDC R3, c[0x0][0x634] ;  /* 0x00018d00ff037b82 */ /* 0x000ee40000000800 */
[----:B---3--:R-:W-:-:S05]  /*a130*/  IADD3 R7, P0, R18, R3, RZ ;  /* 0x0000000312077210 */ /* 0x008fca0007f1e0ff */
[----:B------:R-:W-:-:S04]  /*a140*/  IMAD.X R11, RZ, RZ, R17, P0 ;  /* 0x000000ffff0b7224 */ /* 0x000fc800000e0611 */
[----:B0-----:R-:W-:-:S04]  /*a150*/  IMAD.WIDE.U32 R2, R11, R8, RZ ;  /* 0x000000080b027225 */ /* 0x001fc800078e00ff */
[----:B------:R-:W-:-:S04]  /*a160*/  IMAD.WIDE.U32 R4, P0, R7, R9, R2 ;  /* 0x0000000907047225 */ /* 0x000fc80007800002 */
[----:B------:R-:W-:-:S04]  /*a170*/  IMAD.WIDE.U32 R2, R7, R8, RZ ;  /* 0x0000000807027225 */ /* 0x000fc800078e00ff */
[----:B------:R-:W-:Y:S01]  /*a180*/  IMAD.X R7, RZ, RZ, RZ, P0 ;  /* 0x000000ffff077224 */ /* 0x000fe200000e06ff */
[----:B------:R-:W-:Y:S01]  /*a190*/  IADD3 RZ, P0, R3, R4, RZ ;  /* 0x0000000403ff7210 */ /* 0x000fe20007f1e0ff */
[----:B------:R-:W-:-:S04]  /*a1a0*/  IMAD.MOV.U32 R6, RZ, RZ, R5 ;  /* 0x000000ffff067224 */ /* 0x000fc800078e0005 */
[----:B------:R-:W-:-:S08]  /*a1b0*/  IMAD.WIDE.U32.X R6, R11, R9, R6, P0 ;  /* 0x000000090b067225 */ /* 0x000fd000000e0406 */
.L_x_292:
[----:B------:R-:W3:Y:S01]  /*a1c0*/  LDC.64 R26, c[0x0][0x640] ;  /* 0x00019000ff1a7b82 */ /* 0x000ee20000000a00 */
[-C--:B------:R-:W-:Y:S01]  /*a1d0*/  SHF.R.U64 R11, R6, R0.reuse, R7 ;  /* 0x00000000060b7219 */ /* 0x080fe20000001207 */
[----:B------:R-:W-:Y:S01]  /*a1e0*/  IMAD.MOV.U32 R19, RZ, RZ, R17 ;  /* 0x000000ffff137224 */ /* 0x000fe200078e0011 */
[----:B------:R-:W-:Y:S01]  /*a1f0*/  SHF.R.U32.HI R0, RZ, R0, R7 ;  /* 0x00000000ff007219 */ /* 0x000fe20000011607 */
[----:B-1----:R-:W-:Y:S01]  /*a200*/  IMAD.MOV R14, RZ, RZ, -R14 ;  /* 0x000000ffff0e7224 */ /* 0x002fe200078e0a0e */
[----:B------:R-:W-:Y:S01]  /*a210*/  IADD3 R5, P0, RZ, -R11, RZ ;  /* 0x8000000bff057210 */ /* 0x000fe20007f1e0ff */
[----:B------:R-:W-:Y:S01]  /*a220*/  ULDC UR4, c[0x0][0x154] ;  /* 0x0000550000047ab9 */ /* 0x000fe20000000800 */
[----:B------:R-:W-:Y:S01]  /*a230*/  IMAD.MOV.U32 R7, RZ, RZ, 0x1 ;  /* 0x00000001ff077424 */ /* 0x000fe200078e00ff */
[----:B------:R-:W1:Y:S01]  /*a240*/  LDC R4, c[0x0][0x618] ;  /* 0x00018600ff047b82 */ /* 0x000e620000000800 */
[----:B------:R-:W-:Y:S02]  /*a250*/  IMAD R22, R15, R14, R10 ;  /* 0x0000000e0f167224 */ /* 0x000fe400078e020a */
[----:B------:R-:W-:-:S04]  /*a260*/  IMAD.X R3, RZ, RZ, ~R0, P0 ;  /* 0x000000ffff037224 */ /* 0x000fc800000e0e00 */
[-C--:B--2---:R-:W-:Y:S01]  /*a270*/  IMAD R0, R3, R12.reuse, RZ ;  /* 0x0000000c03007224 */ /* 0x084fe200078e02ff */
[----:B------:R-:W2:Y:S01]  /*a280*/  LDC R6, c[0x0][0x608] ;  /* 0x00018200ff067b82 */ /* 0x000ea20000000800 */
[----:B0-----:R-:W-:-:S04]  /*a290*/  IMAD.WIDE.U32 R2, R5, R12, R18 ;  /* 0x0000000c05027225 */ /* 0x001fc800078e0012 */
[----:B------:R-:W-:Y:S01]  /*a2a0*/  IMAD R5, R5, R13, R0 ;  /* 0x0000000d05057224 */ /* 0x000fe200078e0200 */
[----:B------:R-:W-:Y:S02]  /*a2b0*/  I2FP.F32.U32 R0, R20 ;  /* 0x0000001400007245 */ /* 0x000fe40000201000 */
[----:B------:R-:W0:Y:S01]  /*a2c0*/  LDC R24, c[0x0][0x658] ;  /* 0x00019600ff187b82 */ /* 0x000e220000000800 */
[----:B------:R-:W-:Y:S01]  /*a2d0*/  IMAD.IADD R3, R3, 0x1, R5 ;  /* 0x0000000103037824 */ /* 0x000fe200078e0205 */
[----:B---3--:R-:W-:Y:S01]  /*a2e0*/  ISETP.NE.U32.AND P0, PT, R26, RZ, PT ;  /* 0x000000ff1a00720c */ /* 0x008fe20003f05070 */
[----:B------:R-:W-:Y:S01]  /*a2f0*/  FMUL R0, R0, UR4 ;  /* 0x0000000400007c20 */ /* 0x000fe20008400000 */
[----:B------:R-:W-:Y:S02]  /*a300*/  IMAD.MOV.U32 R5, RZ, RZ, -0x1 ;  /* 0xffffffffff057424 */ /* 0x000fe400078e00ff */
[----:B------:R-:W-:Y:S01]  /*a310*/  ISETP.NE.AND.EX P0, PT, R27, RZ, PT, P0 ;  /* 0x000000ff1b00720c */ /* 0x000fe20003f05300 */
[----:B------:R3:W4:Y:S01]  /*a320*/  F2I.U32.TRUNC.NTZ R12, R0 ;  /* 0x00000000000c7305 */ /* 0x000722000020f000 */
[----:B------:R-:W3:Y:S01]  /*a330*/  LDC R15, c[0x0][0x148] ;  /* 0x00005200ff0f7b82 */ /* 0x000ee20000000800 */
[----:B-1----:R-:W-:-:S02]  /*a340*/  SHF.R.U64 R10, R2, R4, R3 ;  /* 0x00000004020a7219 */ /* 0x002fc40000001203 */
[----:B------:R-:W-:-:S05]  /*a350*/  SHF.R.U32.HI R3, RZ, R4, R3 ;  /* 0x00000004ff037219 */ /* 0x000fca0000011603 */
[----:B------:R-:W1:Y:S01]  /*a360*/  LDC R14, c[0x0][0x600] ;  /* 0x00018000ff0e7b82 */ /* 0x000e620000000800 */
[-CC-:B--2---:R-:W-:Y:S02]  /*a370*/  SHF.R.U64 R8, R10, R6.reuse, R3.reuse ;  /* 0x000000060a087219 */ /* 0x184fe40000001203 */
[----:B------:R-:W-:-:S05]  /*a380*/  SHF.R.U32.HI R3, RZ, R6, R3 ;  /* 0x00000006ff037219 */ /* 0x000fca0000011603 */
[----:B------:R-:W2:Y:S01]  /*a390*/  LDC R21, c[0x0][0x648] ;  /* 0x00019200ff157b82 */ /* 0x000ea20000000800 */
[-CC-:B0-----:R-:W-:Y:S02]  /*a3a0*/  SHF.R.U64 R13, R8, R24.reuse, R3.reuse ;  /* 0x00000018080d7219 */ /* 0x181fe40000001203 */
[-C--:B------:R-:W-:Y:S02]  /*a3b0*/  SHF.L.U32 R5, R5, R24.reuse, RZ ;  /* 0x0000001805057219 */ /* 0x080fe400000006ff */
[-C--:B------:R-:W-:Y:S01]  /*a3c0*/  SHF.R.U32.HI R3, RZ, R24.reuse, R3 ;  /* 0x00000018ff037219 */ /* 0x080fe20000011603 */
[----:B------:R-:W-:Y:S01]  /*a3d0*/  IMAD.MOV.U32 R2, RZ, RZ, R13 ;  /* 0x000000ffff027224 */ /* 0x000fe200078e000d */
[----:B------:R-:W-:Y:S01]  /*a3e0*/  SHF.L.U32 R24, R7, R24, RZ ;  /* 0x0000001807187219 */ /* 0x000fe200000006ff */
[----:B------:R-:W0:Y:S01]  /*a3f0*/  LDC R25, c[0x0][0x638] ;  /* 0x00018e00ff197b82 */ /* 0x000e220000000800 */
[----:B------:R-:W-:-:S07]  /*a400*/  LOP3.LUT R19, RZ, R5, RZ, 0x33, !PT ;  /* 0x00000005ff137212 */ /* 0x000fce00078e33ff */
[----:B------:R-:W0:Y:S01]  /*a410*/  LDC R28, c[0x0][0x610] ;  /* 0x00018400ff1c7b82 */ /* 0x000e220000000800 */
[----:B----4-:R-:W-:Y:S05]  /*a420*/  @!P0 BRA `(.L_x_293) ;  /* 0x0000000000288947 */ /* 0x010fea0003800000 */
[----:B---3--:R-:W3:Y:S02]  /*a430*/  LDC R0, c[0x0][0x64c] ;  /* 0x00019300ff007b82 */ /* 0x008ee40000000800 */
[----:B---3--:R-:W-:-:S05]  /*a440*/  IADD3 R7, P0, R13, R0, RZ ;  /* 0x000000000d077210 */ /* 0x008fca0007f1e0ff */
        /* <DEDUP_REMOVED lines=8> */
.L_x_293:
[----:B------:R-:W4:Y:S01]  /*a4d0*/  LDC R4, c[0x0][0x65c] ;  /* 0x00019700ff047b82 */ /* 0x000f220000000800 */
[----:B--23--:R-:W-:Y:S01]  /*a4e0*/  SHF.R.U64 R0, R2, R21, R3 ;  /* 0x0000001502007219 */ /* 0x00cfe20000001203 */
[----:B-1----:R-:W-:Y:S01]  /*a4f0*/  VIADD R3, R14, 0xffffffff ;  /* 0xffffffff0e037836 */ /* 0x002fe20000000000 */
[----:B------:R-:W-:Y:S01]  /*a500*/  LOP3.LUT R19, R8, R19, RZ, 0xc0, !PT ;  /* 0x0000001308137212 */ /* 0x000fe200078ec0ff */
[----:B------:R-:W-:Y:S02]  /*a510*/  IMAD.MOV R12, RZ, RZ, -R12 ;  /* 0x000000ffff0c7224 */ /* 0x000fe400078e0a0c */
[----:B------:R-:W-:Y:S01]  /*a520*/  IMAD.MOV R2, RZ, RZ, -R0 ;  /* 0x000000ffff027224 */ /* 0x000fe200078e0a00 */
[----:B------:R-:W-:Y:S01]  /*a530*/  LOP3.LUT R3, R10, R3, RZ, 0xc0, !PT ;  /* 0x000000030a037212 */ /* 0x000fe200078ec0ff */
[----:B------:R-:W-:Y:S02]  /*a540*/  IMAD R19, R24, R0, R19 ;  /* 0x0000000018137224 */ /* 0x000fe400078e0213 */
[----:B0-----:R-:W-:-:S04]  /*a550*/  IMAD R0, R2, R25, R13 ;  /* 0x0000001902007224 */ /* 0x001fc800078e020d */
[----:B------:R-:W-:Y:S01]  /*a560*/  IMAD R2, R0, R14, R3 ;  /* 0x0000000e00027224 */ /* 0x000fe200078e0203 */
[----:B----4-:R-:W-:Y:S01]  /*a570*/  ISETP.NE.AND P0, PT, R4, 0x1, PT ;  /* 0x000000010400780c */ /* 0x010fe20003f05270 */
[----:B------:R-:W-:-:S05]  /*a580*/  IMAD.MOV.U32 R4, RZ, RZ, 0x1 ;  /* 0x00000001ff047424 */ /* 0x000fca00078e00ff */
[----:B------:R-:W-:-:S07]  /*a590*/  PRMT R0, R4, 0x7610, R0 ;  /* 0x0000761004007816 */ /* 0x000fce0000000000 */
[----:B------:R-:W-:-:S04]  /*a5a0*/  @P0 IMAD R22, R15, R12, R20 ;  /* 0x0000000c0f160224 */ /* 0x000fc800078e0214 */
[----:B------:R-:W-:-:S05]  /*a5b0*/  IMAD R19, R19, R28, R22 ;  /* 0x0000001c13137224 */ /* 0x000fca00078e0216 */
[----:B------:R-:W-:Y:S02]  /*a5c0*/  SEL R22, R2, R19, !P0 ;  /* 0x0000001302167207 */ /* 0x000fe40004000000 */
[----:B------:R-:W-:Y:S01]  /*a5d0*/  SEL R19, R19, R2, !P0 ;  /* 0x0000000213137207 */ /* 0x000fe20004000000 */
[----:B------:R-:W-:-:S07]  /*a5e0*/  IMAD.MOV.U32 R2, RZ, RZ, R11 ;  /* 0x000000ffff027224 */ /* 0x000fce00078e000b */
.L_x_291:
[----:B------:R-:W-:Y:S02]  /*a5f0*/  LOP3.LUT P0, RZ, R0, 0xff, RZ, 0xc0, !PT ;  /* 0x000000ff00ff7812 */ /* 0x000fe4000780c0ff */
[----:B------:R-:W-:-:S11]  /*a600*/  LOP3.LUT R175, R175, 0x1, RZ, 0x3c, !PT ;  /* 0x00000001afaf7812 */ /* 0x000fd600078e3cff */
[----:B------:R-:W-:Y:S05]  /*a610*/  @P0 BRA `(.L_x_294) ;  /* 0xffffff7000240947 */ /* 0x000fea000383ffff */
[----:B------:R-:W-:Y:S05]  /*a620*/  EXIT ;  /* 0x000000000000794d */ /* 0x000fea0003800000 */
.L_x_17:
[----:B------:R-:W-:-:S08]  /*a630*/  ISETP.NE.AND P0, PT, R5, RZ, PT ;  /* 0x000000ff0500720c */ /* 0x000fd00003f05270 */
[----:B0-----:R-:W0:-:S00]  /*a640*/  USETMAXREG.DEALLOC.CTAPOOL 0x28 ;  /* 0x00000028000079c8 */ /* 0x001e0000080e0500 */
[----:B------:R-:W-:Y:S05]  /*a650*/  @P0 EXIT ;  /* 0x000000000000094d */ /* 0x000fea0003800000 */
[----:B0-----:R-:W-:Y:S01]  /*a660*/  LOP3.LUT P0, RZ, R8, 0xff, RZ, 0xc0, !PT ;  /* 0x000000ff08ff7812 */ /* 0x001fe2000780c0ff */
[----:B------:R-:W-:Y:S02]  /*a670*/  IMAD.MOV.U32 R0, RZ, RZ, 0x1 ;  /* 0x00000001ff007424 */ /* 0x000fe400078e00ff */
[----:B------:R-:W-:-:S10]  /*a680*/  IMAD.MOV.U32 R8, RZ, RZ, RZ ;  /* 0x000000ffff087224 */ /* 0x000fd400078e00ff */
[----:B------:R-:W-:Y:S05]  /*a690*/  @!P0 BRA `(.L_x_295) ;  /* 0x0000000c003c8947 */ /* 0x000fea0003800000 */
[----:B------:R-:W0:Y:S01]  /*a6a0*/  S2R R7, SR_CgaCtaId ;  /* 0x0000000000077919 */ /* 0x000e220000008800 */
[----:B------:R-:W-:Y:S01]  /*a6b0*/  LOP3.LUT P0, RZ, R4, 0x1f, RZ, 0xc0, !PT ;  /* 0x0000001f04ff7812 */ /* 0x000fe2000780c0ff */
[----:B------:R-:W-:Y:S01]  /*a6c0*/  ULDC UR5, c[0x0][0x658] ;  /* 0x0001960000057ab9 */ /* 0x000fe20000000800 */
[----:B------:R-:W-:Y:S01]  /*a6d0*/  UMOV UR6, 0xffffffff ;  /* 0xffffffff00067882 */ /* 0x000fe20000000000 */
[----:B------:R-:W-:Y:S01]  /*a6e0*/  BSSY B0, `(.L_x_295) ;  /* 0x00000ca000007945 */ /* 0x000fe20003800000 */
[----:B------:R-:W-:Y:S01]  /*a6f0*/  USHF.L.U32 UR6, UR6, UR5, URZ ;  /* 0x0000000506067299 */ /* 0x000fe2000800063f */
[C---:B------:R-:W-:Y:S01]  /*a700*/  ISETP.NE.AND P2, PT, R3.reuse, RZ, PT ;  /* 0x000000ff0300720c */ /* 0x040fe20003f45270 */
[----:B------:R-:W-:Y:S01]  /*a710*/  IMAD.MOV.U32 R9, RZ, RZ, 0x1 ;  /* 0x00000001ff097424 */ /* 0x000fe200078e00ff */
[----:B------:R-:W-:Y:S01]  /*a720*/  ISETP.NE.OR P0, PT, R3, RZ, !P0 ;  /* 0x000000ff0300720c */ /* 0x000fe20004705670 */
[----:B------:R-:W-:Y:S01]  /*a730*/  IMAD.MOV.U32 R0, RZ, RZ, 0x1 ;  /* 0x00000001ff007424 */ /* 0x000fe200078e00ff */
[----:B------:R-:W-:Y:S01]  /*a740*/  LOP3.LUT R6, R16, 0x2, RZ, 0xfc, !PT ;  /* 0x0000000210067812 */ /* 0x000fe200078efcff */
[----:B------:R-:W-:Y:S01]  /*a750*/  IMAD.MOV.U32 R8, RZ, RZ, RZ ;  /* 0x000000ffff087224 */ /* 0x000fe200078e00ff */
[----:B------:R-:W-:Y:S01]  /*a760*/  ULDC UR4, c[0x0][0x600] ;  /* 0x0001800000047ab9 */ /* 0x000fe20000000800 */
[----:B------:R-:W-:Y:S01]  /*a770*/  UMOV UR7, 0x1 ;  /* 0x0000000100077882 */ /* 0x000fe20000000000 */
[----:B------:R-:W-:-:S02]  /*a780*/  UIADD3 UR19, UR40, 0x1, URZ ;  /* 0x0000000128137890 */ /* 0x000fc4000fffe03f */
[----:B------:R-:W-:Y:S02]  /*a790*/  UIADD3 UR15, UR4, -0x1, URZ ;  /* 0xffffffff040f7890 */ /* 0x000fe4000fffe03f */
[----:B------:R-:W-:Y:S02]  /*a7a0*/  USHF.L.U32 UR17, UR7, UR5, URZ ;  /* 0x0000000507117299 */ /* 0x000fe4000800063f */
[----:B------:R-:W-:Y:S01]  /*a7b0*/  ULOP3.LUT UR16, URZ, UR6, URZ, 0x33, !UPT ;  /* 0x000000063f107292 */ /* 0x000fe2000f8e333f */
[----:B------:R-:W-:Y:S01]  /*a7c0*/  ULDC.64 UR20, c[0x0][0x198] ;  /* 0x0000660000147ab9 */ /* 0x000fe20000000a00 */
[C---:B0-----:R-:W-:Y:S02]  /*a7d0*/  IMAD.SHL.U32 R10, R7.reuse, 0x80, RZ ;  /* 0x00000080070a7824 */ /* 0x041fe400078e00ff */
[----:B------:R-:W-:-:S03]  /*a7e0*/  IMAD.SHL.U32 R7, R7, 0x2000, RZ ;  /* 0x0000200007077824 */ /* 0x000fc600078e00ff */
[----:B------:R-:W-:Y:S02]  /*a7f0*/  LOP3.LUT R10, R10, 0x80, RZ, 0xc0, !PT ;  /* 0x000000800a0a7812 */ /* 0x000fe400078ec0ff */
[----:B------:R-:W-:-:S07]  /*a800*/  LOP3.LUT R7, R7, 0x2000, RZ, 0xc0, !PT ;  /* 0x0000200007077812 */ /* 0x000fce00078ec0ff */
.L_x_307:
[----:B------:R-:W-:-:S03]  /*a810*/  UMOV UR4, 0xffffffff ;  /* 0xffffffff00047882 */ /* 0x000fc60000000000 */
[----:B------:R-:W-:Y:S05]  /*a820*/  BRA.DIV UR4, `(.L_x_296) ;  /* 0x0000001204107947 */ /* 0x000fea000b800000 */
[----:B------:R-:W-:-:S13]  /*a830*/  ELECT P6, URZ, PT ;  /* 0x00000000003f782f */ /* 0x000fda00038c0000 */
.L_x_321:
[----:B------:R-:W0:Y:S01]  /*a840*/  LDC R3, c[0x0][0x28c] ;  /* 0x0000a300ff037b82 */ /* 0x000e220000000800 */
[----:B------:R-:W-:Y:S01]  /*a850*/  BSSY B1, `(.L_x_297) ;  /* 0x0000039000017945 */ /* 0x000fe20003800000 */
[----:B0-----:R-:W-:-:S13]  /*a860*/  ISETP.LT.OR P6, PT, R3, 0x1, !P6 ;  /* 0x000000010300780c */ /* 0x001fda00077c1670 */
[----:B------:R-:W-:Y:S05]  /*a870*/  @P6 BRA `(.L_x_298) ;  /* 0x0000000000d86947 */ /* 0x000fea0003800000 */
[----:B------:R-:W-:Y:S02]  /*a880*/  IMAD R22, R22, 0x100, R10 ;  /* 0x0000010016167824 */ /* 0x000fe400078e020a */
[----:B------:R-:W-:Y:S02]  /*a890*/  IMAD.SHL.U32 R19, R19, 0x40, RZ ;  /* 0x0000004013137824 */ /* 0x000fe400078e00ff */
[----:B------:R-:W-:Y:S02]  /*a8a0*/  IMAD.MOV.U32 R14, RZ, RZ, RZ ;  /* 0x000000ffff0e7224 */ /* 0x000fe400078e00ff */
[----:B------:R-:W-:Y:S02]  /*a8b0*/  IMAD.U32 R15, RZ, RZ, UR19 ;  /* 0x00000013ff0f7e24 */ /* 0x000fe4000f8e00ff */
[----:B------:R-:W-:Y:S02]  /*a8c0*/  IMAD.MOV.U32 R3, RZ, RZ, R0 ;  /* 0x000000ffff037224 */ /* 0x000fe400078e0000 */
[----:B------:R-:W-:-:S07]  /*a8d0*/  IMAD.MOV.U32 R4, RZ, RZ, R8 ;  /* 0x000000ffff047224 */ /* 0x000fce00078e0008 */
.L_x_302:
[----:B------:R-:W0:Y:S01]  /*a8e0*/  S2R R12, SR_CgaCtaId ;  /* 0x00000000000c7919 */ /* 0x000e220000008800 */
[----:B------:R-:W-:Y:S01]  /*a8f0*/  MOV R5, 0x400 ;  /* 0x0000040000057802 */ /* 0x000fe20000000f00 */
[----:B------:R-:W1:Y:S03]  /*a900*/  @!P2 LDC R11, c[0x0][0x500] ;  /* 0x00014000ff0bab82 */ /* 0x000e660000000800 */
[----:B0-----:R-:W-:Y:S02]  /*a910*/  LEA R13, R12, R5, 0x18 ;  /* 0x000000050c0d7211 */ /* 0x001fe400078ec0ff */
[----:B------:R-:W-:-:S03]  /*a920*/  SHF.L.U32 R5, R3, 0x1f, RZ ;  /* 0x0000001f03057819 */ /* 0x000fc600000006ff */
[----:B------:R-:W-:-:S04]  /*a930*/  IMAD R12, R4, 0x8, R13 ;  /* 0x00000008040c7824 */ /* 0x000fc800078e020d */
[----:B------:R-:W0:Y:S02]  /*a940*/  SYNCS.PHASECHK.TRANS64.TRYWAIT P1, [R12+URZ+0x28], R5 ;  /* 0x000028050c0075a7 */ /* 0x000e24000802017f */
[----:B01----:R-:W-:Y:S05]  /*a950*/  @!P1 BRA `(.L_x_299) ;  /* 0x0000000c00e49947 */ /* 0x003fea0003800000 */
.L_x_322:
[----:B0-----:R-:W-:Y:S01]  /*a960*/  PRMT R5, R6, 0x9910, RZ ;  /* 0x0000991006057816 */ /* 0x001fe200000000ff */
[----:B------:R0:W-:Y:S03]  /*a970*/  @!P2 SYNCS.ARRIVE.TRANS64 RZ, [R12+URZ], R11 ;  /* 0x0000000b0cffa9a7 */ /* 0x0001e6000800003f */
[----:B------:R-:W-:-:S13]  /*a980*/  ISETP.NE.AND P1, PT, R5, 0x2, PT ;  /* 0x000000020500780c */ /* 0x000fda0003f25270 */
[----:B0-----:R-:W-:Y:S05]  /*a990*/  @P1 BRA `(.L_x_300) ;  /* 0x0000000000041947 */ /* 0x001fea0003800000 */
[----:B------:R-:W-:Y:S01]  /*a9a0*/  BPT.TRAP 0x1 ;  /* 0x000000040000795c */ /* 0x000fe20000300000 */
.L_x_300:
[----:B------:R-:W-:Y:S05]  /*a9b0*/  @P0 BRA `(.L_x_301) ;  /* 0x0000000000040947 */ /* 0x000fea0003800000 */
[----:B------:R-:W-:Y:S01]  /*a9c0*/  BPT.TRAP 0x1 ;  /* 0x000000040000795c */ /* 0x000fe20000300000 */
.L_x_301:
[----:B------:R-:W-:Y:S01]  /*a9d0*/  IMAD R5, R4, 0x4000, R7 ;  /* 0x0000400004057824 */ /* 0x000fe200078e0207 */
[----:B------:R-:W-:Y:S01]  /*a9e0*/  R2UR UR9, R12 ;  /* 0x000000000c0972ca */ /* 0x000fe200000e0000 */
[C-C-:B------:R-:W-:Y:S01]  /*a9f0*/  IMAD R11, R4.reuse, 0x2000, R13.reuse ;  /* 0x00002000040b7824 */ /* 0x140fe200078e020d */
[----:B------:R-:W-:Y:S01]  /*aa00*/  UIADD3 UR4, UP0, UR20, 0xf0, URZ ;  /* 0x000000f014047890 */ /* 0x000fe2000ff1e03f */
[----:B------:R-:W-:Y:S01]  /*aa10*/  IMAD R5, R5, 0x2, R13 ;  /* 0x0000000205057824 */ /* 0x000fe200078e020d */
[----:B------:R-:W-:Y:S01]  /*aa20*/  R2UR UR11, R19 ;  /* 0x00000000130b72ca */ /* 0x000fe200000e0000 */
[----:B------:R-:W-:Y:S01]  /*aa30*/  VIADD R15, R15, 0xffffffff ;  /* 0xffffffff0f0f7836 */ /* 0x000fe20000000000 */
[----:B------:R-:W-:Y:S01]  /*aa40*/  R2UR UR5, R11 ;  /* 0x000000000b0572ca */ /* 0x000fe200000e0000 */
[----:B------:R-:W-:Y:S01]  /*aa50*/  UIADD3 UR22, UP1, UR20, 0x1f0, URZ ;  /* 0x000001f014167890 */ /* 0x000fe2000ff3e03f */
[----:B------:R-:W-:Y:S01]  /*aa60*/  R2UR UR8, R5 ;  /* 0x00000000050872ca */ /* 0x000fe200000e0000 */
[----:B------:R-:W-:Y:S01]  /*aa70*/  VIADD R4, R4, 0x1 ;  /* 0x0000000104047836 */ /* 0x000fe20000000000 */
[----:B------:R-:W-:Y:S01]  /*aa80*/  R2UR UR10, R14 ;  /* 0x000000000e0a72ca */ /* 0x000fe200000e0000 */
[----:B------:R-:W-:Y:S01]  /*aa90*/  UIADD3.X UR23, URZ, UR21, URZ, UP1, !UPT ;  /* 0x000000153f177290 */ /* 0x000fe20008ffe43f */
[----:B------:R-:W-:Y:S01]  /*aaa0*/  R2UR UR12, R2 ;  /* 0x00000000020c72ca */ /* 0x000fe200000e0000 */
[----:B------:R-:W-:Y:S01]  /*aab0*/  UMOV UR6, 0x0 ;  /* 0x0000000000067882 */ /* 0x000fe20000000000 */
[----:B------:R-:W-:Y:S01]  /*aac0*/  R2UR UR18, R22 ;  /* 0x00000000161272ca */ /* 0x000fe200000e0000 */
[----:B------:R-:W-:Y:S01]  /*aad0*/  UMOV UR7, 0x10000000 ;  /* 0x1000000000077882 */ /* 0x000fe20000000000 */
[----:B------:R-:W-:Y:S01]  /*aae0*/  ISETP.GT.AND P3, PT, R15, 0x1, PT ;  /* 0x000000010f00780c */ /* 0x000fe20003f64270 */
[----:B------:R-:W-:Y:S01]  /*aaf0*/  UMOV UR24, 0x30000 ;  /* 0x0003000000187882 */ /* 0x000fe20000000000 */
[----:B------:R-:W-:Y:S01]  /*ab00*/  ISETP.NE.AND P1, PT, R4, 0x5, PT ;  /* 0x000000050400780c */ /* 0x000fe20003f25270 */
[----:B------:R-:W-:Y:S01]  /*ab10*/  UIADD3 UR13, UR5, 0x180, URZ ;  /* 0x00000180050d7890 */ /* 0x000fe2000fffe03f */
[----:B------:R-:W-:Y:S01]  /*ab20*/  VIADD R14, R14, 0x40 ;  /* 0x000000400e0e7836 */ /* 0x000fe20000000000 */
[----:B------:R-:W-:Y:S01]  /*ab30*/  UIADD3.X UR5, URZ, UR21, URZ, UP0, !UPT ;  /* 0x000000153f057290 */ /* 0x000fe200087fe43f */
[----:B------:R-:W-:Y:S01]  /*ab40*/  SEL R12, RZ, 0x1, P1 ;  /* 0x00000001ff0c7807 */ /* 0x000fe20000800000 */
[----:B------:R-:W-:Y:S01]  /*ab50*/  UIADD3 UR14, UR8, 0xa180, URZ ;  /* 0x0000a180080e7890 */ /* 0x000fe2000fffe03f */
[----:B------:R-:W-:-:S02]  /*ab60*/  SEL R4, R4, RZ, P1 ;  /* 0x000000ff04047207 */ /* 0x000fc40000800000 */
[----:B------:R-:W-:Y:S01]  /*ab70*/  UMOV UR8, UR13 ;  /* 0x0000000d00087c82 */ /* 0x000fe20008000000 */
[----:B------:R-:W-:-:S03]  /*ab80*/  LOP3.LUT R3, R3, R12, RZ, 0x3c, !PT ;  /* 0x0000000c03037212 */ /* 0x000fc600078e3cff */
[----:B------:R0:W-:Y:S02]  /*ab90*/  UTMALDG.3D [UR8], [UR4], desc[UR6] ;  /* 0x00000608040075b4 */ /* 0x0001e40008011000 */
[----:B0-----:R-:W-:Y:S01]  /*aba0*/  UMOV UR8, UR14 ;  /* 0x0000000e00087c82 */ /* 0x001fe20008000000 */
[----:B------:R-:W-:Y:S02]  /*abb0*/  UMOV UR11, UR18 ;  /* 0x00000012000b7c82 */ /* 0x000fe40008000000 */
[----:B------:R0:W-:Y:S02]  /*abc0*/  UTMALDG.3D.MULTICAST [UR8], [UR22], UR24, desc[UR6] ;  /* 0x00000608160073b4 */ /* 0x0001e40008011818 */
[----:B0-----:R-:W-:Y:S05]  /*abd0*/  @P3 BRA `(.L_x_302) ;  /* 0xfffffffc00403947 */ /* 0x001fea000383ffff */
.L_x_298:
[----:B------:R-:W-:Y:S05]  /*abe0*/  BSYNC B1 ;  /* 0x0000000000017941 */ /* 0x000fea0003800000 */
.L_x_297:
[----:B------:R-:W2:Y:S01]  /*abf0*/  LDL.64 R12, [R1] ;  /* 0x00000000010c7983 */ /* 0x000ea20000100a00 */
[----:B------:R-:W-:Y:S01]  /*ac00*/  LOP3.LUT P4, RZ, R9, 0xff, RZ, 0xc0, !PT ;  /* 0x000000ff09ff7812 */ /* 0x000fe2000788c0ff */
[----:B------:R-:W-:Y:S01]  /*ac10*/  VIADD R8, R8, UR40 ;  /* 0x0000002808087c36 */ /* 0x000fe20008000000 */
[----:B------:R-:W-:Y:S01]  /*ac20*/  ULDC.64 UR4, c[0x0][0x650] ;  /* 0x0001940000047ab9 */ /* 0x000fe20000000a00 */
[----:B------:R-:W-:Y:S01]  /*ac30*/  IMAD.U32 R5, RZ, RZ, UR40 ;  /* 0x00000028ff057e24 */ /* 0x000fe2000f8e00ff */
[----:B------:R-:W-:Y:S01]  /*ac40*/  UISETP.GE.U32.AND UP0, UPT, UR40, 0x5, UPT ;  /* 0x000000052800788c */ /* 0x000fe2000bf06070 */
[----:B------:R-:W-:Y:S01]  /*ac50*/  BSSY B1, `(.L_x_303) ;  /* 0x0000070000017945 */ /* 0x000fe20003800000 */
[----:B------:R-:W-:Y:S01]  /*ac60*/  ISETP.GT.U32.AND P1, PT, R8, 0x4, PT ;  /* 0x000000040800780c */ /* 0x000fe20003f24070 */
[----:B------:R-:W-:Y:S01]  /*ac70*/  IMAD.MOV.U32 R19, RZ, RZ, -0x1 ;  /* 0xffffffffff137424 */ /* 0x000fe200078e00ff */
[----:B------:R-:W-:Y:S01]  /*ac80*/  PRMT R9, RZ, 0x7610, R9 ;  /* 0x00007610ff097816 */ /* 0x000fe20000000009 */
[----:B------:R-:W-:Y:S01]  /*ac90*/  IMAD.MOV.U32 R22, RZ, RZ, -0x1 ;  /* 0xffffffffff167424 */ /* 0x000fe200078e00ff */
[----:B------:R-:W-:-:S02]  /*aca0*/  ISETP.LT.U32.AND P1, PT, R5, 0x5, P1 ;  /* 0x000000050500780c */ /* 0x000fc40000f21070 */
[----:B------:R-:W-:Y:S01]  /*acb0*/  PLOP3.LUT P3, PT, PT, PT, UP0, 0x80, 0x0 ;  /* 0x000000000000781c */ /* 0x000fe20003f6f008 */
[----:B------:R-:W0:Y:S01]  /*acc0*/  @P4 S2R R3, SR_CgaCtaId ;  /* 0x0000000000034919 */ /* 0x000e220000008800 */
[----:B------:R-:W-:-:S04]  /*acd0*/  @P4 MOV R2, 0x400 ;  /* 0x0000040000024802 */ /* 0x000fc80000000f00 */
[----:B0-----:R-:W-:Y:S01]  /*ace0*/  @P4 LEA R4, R3, R2, 0x18 ;  /* 0x0000000203044211 */ /* 0x001fe200078ec0ff */
[----:B------:R-:W-:-:S03]  /*acf0*/  IMAD.WIDE.U32 R2, R8, -0x33333333, RZ ;  /* 0xcccccccd08027825 */ /* 0x000fc600078e00ff */
[----:B------:R0:W-:Y:S01]  /*ad00*/  @P4 SYNCS.ARRIVE.TRANS64.A1T0 RZ, [R4+URZ+0x88], RZ ;  /* 0x000088ff04ff49a7 */ /* 0x0001e2000810003f */
[----:B------:R-:W-:Y:S01]  /*ad10*/  IMAD.MOV.U32 R2, RZ, RZ, -0x1 ;  /* 0xffffffffff027424 */ /* 0x000fe200078e00ff */
[----:B------:R-:W-:Y:S02]  /*ad20*/  SHF.R.U32.HI R5, RZ, 0x2, R3 ;  /* 0x00000002ff057819 */ /* 0x000fe40000011603 */
[----:B------:R-:W-:-:S03]  /*ad30*/  SEL R3, RZ, 0x1, !P1 ;  /* 0x00000001ff037807 */ /* 0x000fc60004800000 */
[----:B------:R-:W-:Y:S01]  /*ad40*/  IMAD R8, R5, -0x5, R8 ;  /* 0xfffffffb05087824 */ /* 0x000fe200078e0208 */
[----:B------:R-:W-:Y:S02]  /*ad50*/  LOP3.LUT R0, R0, R3, RZ, 0x3c, !PT ;  /* 0x0000000300007212 */ /* 0x000fe400078e3cff */
[----:B------:R-:W-:Y:S02]  /*ad60*/  PRMT R3, RZ, 0x7610, R3 ;  /* 0x00007610ff037816 */ /* 0x000fe40000000003 */
[----:B------:R-:W-:Y:S02]  /*ad70*/  @P3 LOP3.LUT R0, R0, 0x1, R5, 0x78, !PT ;  /* 0x0000000100003812 */ /* 0x000fe400078e7805 */
[----:B--2---:R-:W-:-:S04]  /*ad80*/  IADD3 R18, P4, R18, R12, RZ ;  /* 0x0000000c12127210 */ /* 0x004fc80007f9e0ff */
[----:B------:R-:W-:Y:S01]  /*ad90*/  ISETP.GE.U32.AND P1, PT, R18, UR4, PT ;  /* 0x0000000412007c0c */ /* 0x000fe2000bf26070 */
[----:B------:R-:W-:-:S05]  /*ada0*/  IMAD.X R17, R17, 0x1, R23, P4 ;  /* 0x0000000111117824 */ /* 0x000fca00020e0617 */
[----:B------:R-:W-:-:S13]  /*adb0*/  ISETP.GE.U32.AND.EX P1, PT, R17, UR5, PT, P1 ;  /* 0x0000000511007c0c */ /* 0x000fda000bf26110 */
[----:B0-----:R-:W-:Y:S05]  /*adc0*/  @P1 BRA `(.L_x_304) ;  /* 0x0000000400601947 */ /* 0x001fea0003800000 */
[----:B------:R-:W0:Y:S01]  /*add0*/  S2R R12, SR_CTAID.X ;  /* 0x00000000000c7919 */ /* 0x000e220000002500 */
[----:B------:R-:W-:Y:S01]  /*ade0*/  ULDC.64 UR4, c[0x0][0x628] ;  /* 0x00018a0000047ab9 */ /* 0x000fe20000000a00 */
[----:B------:R-:W-:Y:S01]  /*adf0*/  ULDC UR7, c[0x0][0x630] ;  /* 0x00018c0000077ab9 */ /* 0x000fe20000000800 */
[----:B------:R-:W-:Y:S01]  /*ae00*/  ISETP.NE.U32.AND P1, PT, RZ, UR4, PT ;  /* 0x00000004ff007c0c */ /* 0x000fe2000bf25070 */
[----:B------:R-:W1:Y:S01]  /*ae10*/  S2R R13, SR_CTAID.Y ;  /* 0x00000000000d7919 */ /* 0x000e620000002600 */
[----:B------:R-:W-:Y:S01]  /*ae20*/  ULDC UR8, c[0x0][0x150] ;  /* 0x0000540000087ab9 */ /* 0x000fe20000000800 */
[----:B------:R-:W-:Y:S01]  /*ae30*/  IMAD.MOV.U32 R2, RZ, RZ, R18 ;  /* 0x000000ffff027224 */ /* 0x000fe200078e0012 */
[----:B------:R-:W-:Y:S01]  /*ae40*/  ISETP.NE.AND.EX P1, PT, RZ, UR5, PT, P1 ;  /* 0x00000005ff007c0c */ /* 0x000fe2000bf25310 */
[----:B------:R-:W-:Y:S01]  /*ae50*/  IMAD.MOV.U32 R3, RZ, RZ, R17 ;  /* 0x000000ffff037224 */ /* 0x000fe200078e0011 */
[----:B0-----:R-:W-:-:S11]  /*ae60*/  I2FP.F32.U32 R14, R12 ;  /* 0x0000000c000e7245 */ /* 0x001fd60000201000 */
[----:B------:R-:W-:Y:S05]  /*ae70*/  @!P1 BRA `(.L_x_305) ;  /* 0x0000000000289947 */ /* 0x000fea0003800000 */
[----:B------:R-:W-:Y:S02]  /*ae80*/  ULDC UR6, c[0x0][0x634] ;  /* 0x00018d0000067ab9 */ /* 0x000fe40000000800 */
[----:B------:R-:W-:-:S05]  /*ae90*/  IADD3 R3, P1, R18, UR6, RZ ;  /* 0x0000000612037c10 */ /* 0x000fca000ff3e0ff */
[----:B------:R-:W-:-:S04]  /*aea0*/  IMAD.X R11, RZ, RZ, R17, P1 ;  /* 0x000000ffff0b7224 */ /* 0x000fc800008e0611 */
[----:B------:R-:W-:-:S04]  /*aeb0*/  IMAD.WIDE.U32 R4, R11, UR4, RZ ;  /* 0x000000040b047c25 */ /* 0x000fc8000f8e00ff */
[----:B------:R-:W-:-:S04]  /*aec0*/  IMAD.WIDE.U32 R4, P1, R3, UR5, R4 ;  /* 0x0000000503047c25 */ /* 0x000fc8000f820004 */
[----:B------:R-:W-:-:S04]  /*aed0*/  IMAD.WIDE.U32 R2, R3, UR4, RZ ;  /* 0x0000000403027c25 */ /* 0x000fc8000f8e00ff */
[----:B------:R-:W-:Y:S01]  /*aee0*/  IMAD.MOV.U32 R2, RZ, RZ, R5 ;  /* 0x000000ffff027224 */ /* 0x000fe200078e0005 */
[----:B------:R-:W-:Y:S01]  /*aef0*/  IADD3 RZ, P3, R3, R4, RZ ;  /* 0x0000000403ff7210 */ /* 0x000fe20007f7e0ff */
[----:B------:R-:W-:-:S04]  /*af00*/  IMAD.X R3, RZ, RZ, RZ, P1 ;  /* 0x000000ffff037224 */ /* 0x000fc800008e06ff */
[----:B------:R-:W-:-:S08]  /*af10*/  IMAD.WIDE.U32.X R2, R11, UR5, R2, P3 ;  /* 0x000000050b027c25 */ /* 0x000fd000098e0402 */
.L_x_305:
[----:B------:R-:W0:Y:S01]  /*af20*/  LDC R21, c[0x0][0x65c] ;  /* 0x00019700ff157b82 */ /* 0x000e220000000800 */
[--C-:B------:R-:W-:Y:S01]  /*af30*/  SHF.R.U64 R11, R2, UR7, R3.reuse ;  /* 0x00000007020b7c19 */ /* 0x100fe20008001203 */
[----:B------:R-:W-:Y:S01]  /*af40*/  FMUL R14, R14, UR8 ;  /* 0x000000080e0e7c20 */ /* 0x000fe20008400000 */
[----:B------:R-:W-:Y:S01]  /*af50*/  SHF.R.U32.HI R2, RZ, UR7, R3 ;  /* 0x00000007ff027c19 */ /* 0x000fe20008011603 */
[----:B------:R-:W-:Y:S01]  /*af60*/  ULDC UR6, c[0x0][0x154] ;  /* 0x0000550000067ab9 */ /* 0x000fe20000000800 */
[----:B------:R-:W-:Y:S01]  /*af70*/  IADD3 R15, P1, RZ, -R11, RZ ;  /* 0x8000000bff0f7210 */ /* 0x000fe20007f3e0ff */
[----:B------:R-:W-:Y:S01]  /*af80*/  ULDC.64 UR4, c[0x0][0x620] ;  /* 0x0001880000047ab9 */ /* 0x000fe20000000a00 */
[----:B-1----:R-:W-:Y:S01]  /*af90*/  I2FP.F32.U32 R3, R13 ;  /* 0x0000000d00037245 */ /* 0x002fe20000201000 */
[----:B------:R-:W1:Y:S01]  /*afa0*/  LDC R19, c[0x0][0x144] ;  /* 0x00005100ff137b82 */ /* 0x000e620000000800 */
[----:B------:R-:W2:Y:S01]  /*afb0*/  F2I.U32.TRUNC.NTZ R14, R14 ;  /* 0x0000000e000e7305 */ /* 0x000ea2000020f000 */
[----:B------:R-:W-:-:S02]  /*afc0*/  IMAD.X R2, RZ, RZ, ~R2, P1 ;  /* 0x000000ffff027224 */ /* 0x000fc400008e0e02 */
[----:B------:R-:W-:Y:S01]  /*afd0*/  FMUL R4, R3, UR6 ;  /* 0x0000000603047c20 */ /* 0x000fe20008400000 */
[----:B------:R-:W-:Y:S01]  /*afe0*/  IMAD.MOV.U32 R3, RZ, RZ, R17 ;  /* 0x000000ffff037224 */ /* 0x000fe200078e0011 */
[----:B------:R-:W-:Y:S01]  /*aff0*/  ULDC.64 UR6, c[0x0][0x640] ;  /* 0x0001900000067ab9 */ /* 0x000fe20000000a00 */
[----:B------:R-:W-:Y:S01]  /*b000*/  IMAD R2, R2, UR4, RZ ;  /* 0x0000000402027c24 */ /* 0x000fe2000f8e02ff */
[----:B------:R-:W3:Y:S01]  /*b010*/  LDC R20, c[0x0][0x148] ;  /* 0x00005200ff147b82 */ /* 0x000ee20000000800 */
[----:B------:R-:W-:Y:S01]  /*b020*/  ISETP.NE.U32.AND P1, PT, RZ, UR6, PT ;  /* 0x00000006ff007c0c */ /* 0x000fe2000bf25070 */
[----:B------:R-:W4:Y:S01]  /*b030*/  F2I.U32.TRUNC.NTZ R4, R4 ;  /* 0x0000000400047305 */ /* 0x000f22000020f000 */
[----:B------:R-:W-:Y:S02]  /*b040*/  IMAD R5, R15, UR5, R2 ;  /* 0x000000050f057c24 */ /* 0x000fe4000f8e0202 */
[----:B------:R-:W-:Y:S01]  /*b050*/  IMAD.MOV.U32 R2, RZ, RZ, R18 ;  /* 0x000000ffff027224 */ /* 0x000fe200078e0012 */
[----:B------:R-:W-:-:S02]  /*b060*/  ISETP.NE.AND.EX P1, PT, RZ, UR7, PT, P1 ;  /* 0x00000007ff007c0c */ /* 0x000fc4000bf25310 */
[----:B0-----:R-:W-:Y:S01]  /*b070*/  ISETP.NE.AND P4, PT, R21, 0x1, PT ;  /* 0x000000011500780c */ /* 0x001fe20003f85270 */
[----:B------:R-:W-:Y:S01]  /*b080*/  IMAD.WIDE.U32 R2, R15, UR4, R2 ;  /* 0x000000040f027c25 */ /* 0x000fe2000f8e0002 */
[----:B------:R-:W-:-:S03]  /*b090*/  ULDC UR4, c[0x0][0x618] ;  /* 0x0001860000047ab9 */ /* 0x000fc60000000800 */
[----:B--2---:R-:W-:Y:S02]  /*b0a0*/  IMAD.MOV R14, RZ, RZ, -R14 ;  /* 0x000000ffff0e7224 */ /* 0x004fe400078e0a0e */
[----:B------:R-:W-:Y:S02]  /*b0b0*/  IMAD.IADD R3, R3, 0x1, R5 ;  /* 0x0000000103037824 */ /* 0x000fe400078e0205 */
[----:B-1----:R-:W-:-:S03]  /*b0c0*/  IMAD R12, R19, R14, R12 ;  /* 0x0000000e130c7224 */ /* 0x002fc600078e020c */
[--C-:B------:R-:W-:Y:S01]  /*b0d0*/  SHF.R.U64 R14, R2, UR4, R3.reuse ;  /* 0x00000004020e7c19 */ /* 0x100fe20008001203 */
[----:B----4-:R-:W-:Y:S01]  /*b0e0*/  IMAD.MOV R2, RZ, RZ, -R4 ;  /* 0x000000ffff027224 */ /* 0x010fe200078e0a04 */
[----:B------:R-:W-:Y:S01]  /*b0f0*/  SHF.R.U32.HI R3, RZ, UR4, R3 ;  /* 0x00000004ff037c19 */ /* 0x000fe20008011603 */
[----:B------:R-:W-:Y:S02]  /*b100*/  ULDC UR4, c[0x0][0x608] ;  /* 0x0001820000047ab9 */ /* 0x000fe40000000800 */
[----:B---3--:R-:W-:Y:S01]  /*b110*/  @P4 IMAD R12, R20, R2, R13 ;  /* 0x00000002140c4224 */ /* 0x008fe200078e020d */
[--C-:B------:R-:W-:Y:S02]  /*b120*/  SHF.R.U64 R19, R14, UR4, R3.reuse ;  /* 0x000000040e137c19 */ /* 0x100fe40008001203 */
[----:B------:R-:W-:Y:S01]  /*b130*/  SHF.R.U32.HI R2, RZ, UR4, R3 ;  /* 0x00000004ff027c19 */ /* 0x000fe20008011603 */
[----:B------:R-:W-:-:S03]  /*b140*/  ULDC UR4, c[0x0][0x658] ;  /* 0x0001960000047ab9 */ /* 0x000fc60000000800 */
[--C-:B------:R-:W-:Y:S02]  /*b150*/  SHF.R.U64 R13, R19, UR4, R2.reuse ;  /* 0x00000004130d7c19 */ /* 0x100fe40008001202 */
[----:B------:R-:W-:-:S03]  /*b160*/  SHF.R.U32.HI R2, RZ, UR4, R2 ;  /* 0x00000004ff027c19 */ /* 0x000fc60008011602 */
[----:B------:R-:W-:Y:S02]  /*b170*/  IMAD.MOV.U32 R4, RZ, RZ, R13 ;  /* 0x000000ffff047224 */ /* 0x000fe400078e000d */
[----:B------:R-:W-:Y:S01]  /*b180*/  IMAD.MOV.U32 R3, RZ, RZ, R2 ;  /* 0x000000ffff037224 */ /* 0x000fe200078e0002 */
[----:B------:R-:W-:Y:S06]  /*b190*/  @!P1 BRA `(.L_x_306) ;  /* 0x00000000002c9947 */ /* 0x000fec0003800000 */
        /* <DEDUP_REMOVED lines=9> */
[----:B------:R-:W-:-:S04]  /*b230*/  IMAD.WIDE.U32.X R2, R15, UR7, R2, P3 ;  /* 0x000000070f027c25 */ /* 0x000fc800098e0402 */
[----:B------:R-:W-:-:S07]  /*b240*/  IMAD.MOV.U32 R4, RZ, RZ, R2 ;  /* 0x000000ffff047224 */ /* 0x000fce00078e0002 */
.L_x_306:
[----:B------:R-:W-:Y:S01]  /*b250*/  ULDC UR4, c[0x0][0x648] ;  /* 0x0001920000047ab9 */ /* 0x000fe20000000800 */
[----:B------:R-:W-:Y:S01]  /*b260*/  LOP3.LUT R2, R19, UR16, RZ, 0xc0, !PT ;  /* 0x0000001013027c12 */ /* 0x000fe2000f8ec0ff */
[----:B------:R-:W-:Y:S01]  /*b270*/  ULDC UR5, c[0x0][0x610] ;  /* 0x0001840000057ab9 */ /* 0x000fe20000000800 */
[----:B------:R-:W-:Y:S01]  /*b280*/  SHF.R.U64 R3, R4, UR4, R3 ;  /* 0x0000000404037c19 */ /* 0x000fe20008001203 */
[----:B------:R-:W-:Y:S01]  /*b290*/  ULDC UR4, c[0x0][0x638] ;  /* 0x00018e0000047ab9 */ /* 0x000fe20000000800 */
[----:B------:R-:W-:-:S03]  /*b2a0*/  LOP3.LUT R14, R14, UR15, RZ, 0xc0, !PT ;  /* 0x0000000f0e0e7c12 */ /* 0x000fc6000f8ec0ff */
[----:B------:R-:W-:Y:S02]  /*b2b0*/  IMAD.MOV R4, RZ, RZ, -R3 ;  /* 0x000000ffff047224 */ /* 0x000fe400078e0a03 */
[----:B------:R-:W-:Y:S02]  /*b2c0*/  IMAD R3, R3, UR17, R2 ;  /* 0x0000001103037c24 */ /* 0x000fe4000f8e0202 */
[----:B------:R-:W-:Y:S01]  /*b2d0*/  IMAD R13, R4, UR4, R13 ;  /* 0x00000004040d7c24 */ /* 0x000fe2000f8e020d */
[----:B------:R-:W-:Y:S01]  /*b2e0*/  ULDC UR4, c[0x0][0x600] ;  /* 0x0001800000047ab9 */ /* 0x000fe20000000800 */
[----:B------:R-:W-:Y:S02]  /*b2f0*/  IMAD R12, R3, UR5, R12 ;  /* 0x00000005030c7c24 */ /* 0x000fe4000f8e020c */
[----:B------:R-:W-:Y:S02]  /*b300*/  IMAD R13, R13, UR4, R14 ;  /* 0x000000040d0d7c24 */ /* 0x000fe4000f8e020e */
[----:B------:R-:W-:-:S02]  /*b310*/  IMAD.MOV.U32 R3, RZ, RZ, 0x1 ;  /* 0x00000001ff037424 */ /* 0x000fc400078e00ff */
[----:B------:R-:W-:Y:S01]  /*b320*/  IMAD.MOV.U32 R2, RZ, RZ, R11 ;  /* 0x000000ffff027224 */ /* 0x000fe200078e000b */
[----:B------:R-:W-:Y:S02]  /*b330*/  SEL R22, R13, R12, !P4 ;  /* 0x0000000c0d167207 */ /* 0x000fe40006000000 */
[----:B------:R-:W-:-:S07]  /*b340*/  SEL R19, R12, R13, !P4 ;  /* 0x0000000d0c137207 */ /* 0x000fce0006000000 */
.L_x_304:
[----:B------:R-:W-:Y:S05]  /*b350*/  BSYNC B1 ;  /* 0x0000000000017941 */ /* 0x000fea0003800000 */
.L_x_303:
[----:B------:R-:W-:-:S13]  /*b360*/  LOP3.LUT P1, RZ, R3, 0xff, RZ, 0xc0, !PT ;  /* 0x000000ff03ff7812 */ /* 0x000fda000782c0ff */
[----:B------:R-:W-:Y:S05]  /*b370*/  @P1 BRA `(.L_x_307) ;  /* 0xfffffff400241947 */ /* 0x000fea000383ffff */
[----:B------:R-:W-:Y:S05]  /*b380*/  BSYNC B0 ;  /* 0x0000000000007941 */ /* 0x000fea0003800000 */
.L_x_295:
[----:B------:R-:W-:-:S03]  /*b390*/  UMOV UR4, 0xffffffff ;  /* 0xffffffff00047882 */ /* 0x000fc60000000000 */
[----:B------:R-:W-:Y:S05]  /*b3a0*/  BRA.DIV UR4, `(.L_x_308) ;  /* 0x0000000604647947 */ /* 0x000fea000b800000 */
[----:B------:R-:W-:-:S13]  /*b3b0*/  ELECT P6, URZ, PT ;  /* 0x00000000003f782f */ /* 0x000fda00038c0000 */
.L_x_325:
[----:B------:R-:W-:Y:S04]  /*b3c0*/  BSSY B0, `(.L_x_309) ;  /* 0x0000034000007945 */ /* 0x000fe80003800000 */
[----:B------:R-:W-:Y:S05]  /*b3d0*/  @!P6 BRA `(.L_x_310) ;  /* 0x0000000000c8e947 */ /* 0x000fea0003800000 */
[----:B------:R-:W-:-:S04]  /*b3e0*/  LOP3.LUT R16, R16, 0x2, RZ, 0xfc, !PT ;  /* 0x0000000210107812 */ /* 0x000fc800078efcff */
[----:B------:R-:W-:-:S13]  /*b3f0*/  ISETP.NE.AND P0, PT, R16, 0x3, PT ;  /* 0x000000031000780c */ /* 0x000fda0003f05270 */
[----:B------:R-:W-:Y:S05]  /*b400*/  @!P0 BRA `(.L_x_311) ;  /* 0x0000000000048947 */ /* 0x000fea0003800000 */
[----:B------:R-:W-:Y:S01]  /*b410*/  BPT.TRAP 0x1 ;  /* 0x000000040000795c */ /* 0x000fe20000300000 */
.L_x_311:
[----:B------:R-:W0:Y:S01]  /*b420*/  S2R R3, SR_CgaCtaId ;  /* 0x0000000000037919 */ /* 0x000e220000008800 */
[----:B------:R-:W-:-:S04]  /*b430*/  MOV R2, 0x400 ;  /* 0x0000040000027802 */ /* 0x000fc80000000f00 */
[----:B0-----:R-:W-:Y:S02]  /*b440*/  LEA R3, R3, R2, 0x18 ;  /* 0x0000000203037211 */ /* 0x001fe400078ec0ff */
[----:B------:R-:W-:-:S03]  /*b450*/  SHF.L.U32 R2, R0, 0x1f, RZ ;  /* 0x0000001f00027819 */ /* 0x000fc600000006ff */
[----:B------:R-:W-:-:S04]  /*b460*/  VIADD R3, R3, 0x28 ;  /* 0x0000002803037836 */ /* 0x000fc80000000000 */
[C---:B------:R-:W-:Y:S02]  /*b470*/  IMAD R7, R8.reuse, 0x8, R3 ;  /* 0x0000000808077824 */ /* 0x040fe400078e0203 */
[----:B------:R-:W-:Y:S02]  /*b480*/  VIADD R8, R8, 0x1 ;  /* 0x0000000108087836 */ /* 0x000fe40000000000 */
[----:B------:R-:W0:Y:S03]  /*b490*/  SYNCS.PHASECHK.TRANS64.TRYWAIT P0, [R7+URZ], R2 ;  /* 0x00000002070075a7 */ /* 0x000e26000800017f */
[----:B------:R-:W-:-:S04]  /*b4a0*/  ISETP.NE.AND P1, PT, R8, 0x5, PT ;  /* 0x000000050800780c */ /* 0x000fc80003f25270 */
[----:B------:R-:W-:Y:S02]  /*b4b0*/  SEL R5, RZ, 0x1, P1 ;  /* 0x00000001ff057807 */ /* 0x000fe40000800000 */
[----:B------:R-:W-:Y:S02]  /*b4c0*/  SEL R8, R8, RZ, P1 ;  /* 0x000000ff08087207 */ /* 0x000fe40000800000 */
[----:B------:R-:W-:-:S03]  /*b4d0*/  LOP3.LUT R5, R0, R5, RZ, 0x3c, !PT ;  /* 0x0000000500057212 */ /* 0x000fc600078e3cff */
[----:B------:R-:W-:Y:S01]  /*b4e0*/  IMAD R9, R8, 0x8, R3 ;  /* 0x0000000808097824 */ /* 0x000fe200078e0203 */
[----:B------:R-:W-:Y:S01]  /*b4f0*/  SHF.L.U32 R4, R5, 0x1f, RZ ;  /* 0x0000001f05047819 */ /* 0x000fe200000006ff */
[----:B0-----:R-:W-:Y:S06]  /*b500*/  @!P0 BRA `(.L_x_312) ;  /* 0x00000004002c8947 */ /* 0x001fec0003800000 */
.L_x_326:
[----:B------:R-:W1:Y:S01]  /*b510*/  SYNCS.PHASECHK.TRANS64.TRYWAIT P0, [R9+URZ], R4 ;  /* 0x00000004090075a7 */ /* 0x000e62000800017f */
[----:B------:R-:W-:-:S05]  /*b520*/  VIADD R0, R8, 0x1 ;  /* 0x0000000108007836 */ /* 0x000fca0000000000 */
[----:B------:R-:W-:-:S04]  /*b530*/  ISETP.NE.AND P1, PT, R0, 0x5, PT ;  /* 0x000000050000780c */ /* 0x000fc80003f25270 */
[----:B0-----:R-:W-:Y:S02]  /*b540*/  SEL R2, RZ, 0x1, P1 ;  /* 0x00000001ff027807 */ /* 0x001fe40000800000 */
[----:B------:R-:W-:Y:S02]  /*b550*/  SEL R0, R0, RZ, P1 ;  /* 0x000000ff00007207 */ /* 0x000fe40000800000 */
[----:B------:R-:W-:-:S03]  /*b560*/  LOP3.LUT R7, R5, R2, RZ, 0x3c, !PT ;  /* 0x0000000205077212 */ /* 0x000fc600078e3cff */
[----:B------:R-:W-:Y:S01]  /*b570*/  IMAD R6, R0, 0x8, R3 ;  /* 0x0000000800067824 */ /* 0x000fe200078e0203 */
[----:B------:R-:W-:Y:S01]  /*b580*/  SHF.L.U32 R5, R7, 0x1f, RZ ;  /* 0x0000001f07057819 */ /* 0x000fe200000006ff */
[----:B-1----:R-:W-:Y:S06]  /*b590*/  @!P0 BRA `(.L_x_313) ;  /* 0x00000004001c8947 */ /* 0x002fec0003800000 */
.L_x_327:
[----:B------:R-:W1:Y:S01]  /*b5a0*/  SYNCS.PHASECHK.TRANS64.TRYWAIT P0, [R6+URZ], R5 ;  /* 0x00000005060075a7 */ /* 0x000e62000800017f */
[----:B------:R-:W-:-:S05]  /*b5b0*/  VIADD R0, R0, 0x1 ;  /* 0x0000000100007836 */ /* 0x000fca0000000000 */
[----:B------:R-:W-:-:S04]  /*b5c0*/  ISETP.NE.AND P1, PT, R0, 0x5, PT ;  /* 0x000000050000780c */ /* 0x000fc80003f25270 */
[----:B------:R-:W-:Y:S02]  /*b5d0*/  SEL R2, RZ, 0x1, P1 ;  /* 0x00000001ff027807 */ /* 0x000fe40000800000 */
[----:B------:R-:W-:Y:S02]  /*b5e0*/  SEL R0, R0, RZ, P1 ;  /* 0x000000ff00007207 */ /* 0x000fe40000800000 */
[----:B------:R-:W-:-:S03]  /*b5f0*/  LOP3.LUT R7, R7, R2, RZ, 0x3c, !PT ;  /* 0x0000000207077212 */ /* 0x000fc600078e3cff */
[----:B0-----:R-:W-:Y:S01]  /*b600*/  IMAD R9, R0, 0x8, R3 ;  /* 0x0000000800097824 */ /* 0x001fe200078e0203 */
[----:B------:R-:W-:Y:S01]  /*b610*/  SHF.L.U32 R4, R7, 0x1f, RZ ;  /* 0x0000001f07047819 */ /* 0x000fe200000006ff */
[----:B-1----:R-:W-:Y:S06]  /*b620*/  @!P0 BRA `(.L_x_314) ;  /* 0x00000004000c8947 */ /* 0x002fec0003800000 */
.L_x_328:
[----:B------:R-:W1:Y:S01]  /*b630*/  SYNCS.PHASECHK.TRANS64.TRYWAIT P0, [R9+URZ], R4 ;  /* 0x00000004090075a7 */ /* 0x000e62000800017f */
[----:B------:R-:W-:-:S05]  /*b640*/  VIADD R0, R0, 0x1 ;  /* 0x0000000100007836 */ /* 0x000fca0000000000 */
[----:B------:R-:W-:-:S04]  /*b650*/  ISETP.NE.AND P1, PT, R0, 0x5, PT ;  /* 0x000000050000780c */ /* 0x000fc80003f25270 */
[----:B------:R-:W-:Y:S02]  /*b660*/  SEL R2, RZ, 0x1, P1 ;  /* 0x00000001ff027807 */ /* 0x000fe40000800000 */
[----:B------:R-:W-:Y:S02]  /*b670*/  SEL R0, R0, RZ, P1 ;  /* 0x000000ff00007207 */ /* 0x000fe40000800000 */
[----:B------:R-:W-:Y:S01]  /*b680*/  LOP3.LUT R2, R7, R2, RZ, 0x3c, !PT ;  /* 0x0000000207027212 */ /* 0x000fe200078e3cff */
[----:B-1----:R-:W-:Y:S06]  /*b690*/  @!P0 BRA `(.L_x_315) ;  /* 0x0000000400048947 */ /* 0x002fec0003800000 */
.L_x_329:
[----:B------:R-:W-:Y:S01]  /*b6a0*/  IMAD R3, R0, 0x8, R3 ;  /* 0x0000000800037824 */ /* 0x000fe200078e0203 */
[----:B------:R-:W-:-:S07]  /*b6b0*/  SHF.L.U32 R0, R2, 0x1f, RZ ;  /* 0x0000001f02007819 */ /* 0x000fce00000006ff */
.L_x_316:
[----:B--2---:R2:W3:Y:S02]  /*b6c0*/  SYNCS.PHASECHK.TRANS64.TRYWAIT P0, [R3+URZ], R0 ;  /* 0x00000000030075a7 */ /* 0x0044e4000800017f */
[----:B---3--:R-:W-:Y:S05]  /*b6d0*/  @!P0 NANOSLEEP.SYNCS 0x989680 ;  /* 0x009896800000895d */ /* 0x008fea0003900000 */
[----:B------:R-:W3:Y:S02]  /*b6e0*/  @!P0 SYNCS.PHASECHK.TRANS64 P0, [R3+URZ], R0 ;  /* 0x00000000030085a7 */ /* 0x000ee4000800007f */
[----:B---3--:R-:W-:Y:S05]  /*b6f0*/  @!P0 BRA `(.L_x_316) ;  /* 0xfffffffc00f08947 */ /* 0x008fea000383ffff */
.L_x_310:
[----:B------:R-:W-:Y:S05]  /*b700*/  BSYNC B0 ;  /* 0x0000000000007941 */ /* 0x000fea0003800000 */
.L_x_309:
[----:B------:R-:W-:Y:S05]  /*b710*/  EXIT ;  /* 0x000000000000794d */ /* 0x000fea0003800000 */
.L_x_19:
[----:B-1----:R1:W2:Y:S02]  /*b720*/  SYNCS.PHASECHK.TRANS64.TRYWAIT P0, [R161+URZ], R0 ;  /* 0x00000000a10075a7 */ /* 0x0022a4000800017f */
[----:B--2---:R-:W-:Y:S05]  /*b730*/  @!P0 NANOSLEEP.SYNCS 0x989680 ;  /* 0x009896800000895d */ /* 0x004fea0003900000 */
[----:B------:R-:W2:Y:S02]  /*b740*/  @!P0 SYNCS.PHASECHK.TRANS64 P0, [R161+URZ], R0 ;  /* 0x00000000a10085a7 */ /* 0x000ea4000800007f */
[----:B--2---:R-:W-:Y:S05]  /*b750*/  @!P0 BRA `(.L_x_19) ;  /* 0xfffffffc00f08947 */ /* 0x004fea000383ffff */
[----:B------:R-:W-:Y:S05]  /*b760*/  BRA `(.L_x_317) ;  /* 0xffffff5c00e47947 */ /* 0x000fea000383ffff */
.L_x_24:
[----:B--2---:R2:W3:Y:S02]  /*b770*/  SYNCS.PHASECHK.TRANS64.TRYWAIT P1, [R3+URZ], R0 ;  /* 0x00000000030075a7 */ /* 0x0044e4000802017f */
[----:B---3--:R-:W-:Y:S05]  /*b780*/  @!P1 NANOSLEEP.SYNCS 0x989680 ;  /* 0x009896800000995d */ /* 0x008fea0003900000 */
[----:B------:R-:W3:Y:S02]  /*b790*/  @!P1 SYNCS.PHASECHK.TRANS64 P1, [R3+URZ], R0 ;  /* 0x00000000030095a7 */ /* 0x000ee4000802007f */
[----:B---3--:R-:W-:Y:S05]  /*b7a0*/  @!P1 BRA `(.L_x_24) ;  /* 0xfffffffc00f09947 */ /* 0x008fea000383ffff */
[----:B------:R-:W-:Y:S05]  /*b7b0*/  BRA `(.L_x_23) ;  /* 0xffffff6000507947 */ /* 0x000fea000383ffff */
.L_x_29:
[----:B--2---:R-:W-:-:S04]  /*b7c0*/  IMAD.U32 R5, RZ, RZ, UR4 ;  /* 0x00000004ff057e24 */ /* 0x004fc8000f8e00ff */
[----:B------:R2:W3:Y:S03]  /*b7d0*/  SYNCS.PHASECHK.TRANS64.TRYWAIT P1, [R5+URZ], R4 ;  /* 0x00000004050075a7 */ /* 0x0004e6000802017f */
[----:B---3--:R-:W-:Y:S05]  /*b7e0*/  @!P1 NANOSLEEP.SYNCS 0x989680 ;  /* 0x009896800000995d */ /* 0x008fea0003900000 */
[----:B------:R-:W3:Y:S02]  /*b7f0*/  @!P1 SYNCS.PHASECHK.TRANS64 P1, [R5+URZ], R4 ;  /* 0x00000004050095a7 */ /* 0x000ee4000802007f */
[----:B---3--:R-:W-:Y:S05]  /*b800*/  @!P1 BRA `(.L_x_29) ;  /* 0xfffffffc00ec9947 */ /* 0x008fea000383ffff */
[----:B------:R-:W-:Y:S05]  /*b810*/  BRA `(.L_x_28) ;  /* 0xffffff64002c7947 */ /* 0x000fea000383ffff */
.L_x_35:
[----:B-1----:R1:W2:Y:S02]  /*b820*/  SYNCS.PHASECHK.TRANS64.TRYWAIT P0, [R161+URZ+0x10], R0 ;  /* 0x00001000a10075a7 */ /* 0x0022a4000800017f */
[----:B--2---:R-:W-:Y:S05]  /*b830*/  @!P0 NANOSLEEP.SYNCS 0x989680 ;  /* 0x009896800000895d */ /* 0x004fea0003900000 */
[----:B------:R-:W2:Y:S02]  /*b840*/  @!P0 SYNCS.PHASECHK.TRANS64 P0, [R161+URZ+0x10], R0 ;  /* 0x00001000a10085a7 */ /* 0x000ea4000800007f */
[----:B--2---:R-:W-:Y:S05]  /*b850*/  @!P0 BRA `(.L_x_35) ;  /* 0xfffffffc00f08947 */ /* 0x004fea000383ffff */
[----:B------:R-:W-:Y:S05]  /*b860*/  BRA `(.L_x_318) ;  /* 0xffffff6800847947 */ /* 0x000fea000383ffff */
.L_x_296:
[----:B------:R-:W-:Y:S01]  /*b870*/  BSSY B1, `(.L_x_319) ;  /* 0x0000006000017945 */ /* 0x000fe20003800000 */
[----:B------:R-:W-:-:S07]  /*b880*/  IMAD.MOV.U32 R15, RZ, RZ, -0x1 ;  /* 0xffffffffff0f7424 */ /* 0x000fce00078e00ff */
[----:B-----5:R-:W-:Y:S05]  /*b890*/  WARPSYNC.COLLECTIVE R15, `(.L_x_320) ;  /* 0x000000000f0c7348 */ /* 0x020fea0003c00000 */
[----:B------:R-:W-:Y:S02]  /*b8a0*/  ELECT P6, UR62, PT ;  /* 0x00000000003e782f */ /* 0x000fe400038c0000 */
[----:B------:R-:W-:Y:S01]  /*b8b0*/  MOV R14, UR62 ;  /* 0x0000003e000e7c02 */ /* 0x000fe20008000f00 */
[----:B-----5:R-:W-:Y:S10]  /*b8c0*/  ENDCOLLECTIVE ;  /* 0x000000000000791b */ /* 0x020ff40003800000 */
.L_x_320:
[----:B------:R-:W-:Y:S05]  /*b8d0*/  BSYNC B1 ;  /* 0x0000000000017941 */ /* 0x000fea0003800000 */
.L_x_319:
[----:B------:R-:W-:Y:S05]  /*b8e0*/  BRA `(.L_x_321) ;  /* 0xffffffec00d47947 */ /* 0x000fea000383ffff */
.L_x_299:
[----:B0-----:R0:W1:Y:S02]  /*b8f0*/  SYNCS.PHASECHK.TRANS64.TRYWAIT P1, [R12+URZ+0x28], R5 ;  /* 0x000028050c0075a7 */ /* 0x001064000802017f */
[----:B-1----:R-:W-:Y:S05]  /*b900*/  @!P1 NANOSLEEP.SYNCS 0x989680 ;  /* 0x009896800000995d */ /* 0x002fea0003900000 */
[----:B------:R-:W1:Y:S02]  /*b910*/  @!P1 SYNCS.PHASECHK.TRANS64 P1, [R12+URZ+0x28], R5 ;  /* 0x000028050c0095a7 */ /* 0x000e64000802007f */
[----:B-1----:R-:W-:Y:S05]  /*b920*/  @!P1 BRA `(.L_x_299) ;  /* 0xfffffffc00f09947 */ /* 0x002fea000383ffff */
[----:B------:R-:W-:Y:S05]  /*b930*/  BRA `(.L_x_322) ;  /* 0xfffffff000087947 */ /* 0x000fea000383ffff */
.L_x_308:
[----:B------:R-:W-:Y:S01]  /*b940*/  BSSY B0, `(.L_x_323) ;  /* 0x0000006000007945 */ /* 0x000fe20003800000 */
[----:B------:R-:W-:-:S07]  /*b950*/  IMAD.MOV.U32 R15, RZ, RZ, -0x1 ;  /* 0xffffffffff0f7424 */ /* 0x000fce00078e00ff */
[----:B-----5:R-:W-:Y:S05]  /*b960*/  WARPSYNC.COLLECTIVE R15, `(.L_x_324) ;  /* 0x000000000f0c7348 */ /* 0x020fea0003c00000 */
[----:B------:R-:W-:Y:S02]  /*b970*/  ELECT P6, UR62, PT ;  /* 0x00000000003e782f */ /* 0x000fe400038c0000 */
[----:B------:R-:W-:Y:S01]  /*b980*/  MOV R14, UR62 ;  /* 0x0000003e000e7c02 */ /* 0x000fe20008000f00 */
[----:B-----5:R-:W-:Y:S10]  /*b990*/  ENDCOLLECTIVE ;  /* 0x000000000000791b */ /* 0x020ff40003800000 */
.L_x_324:
[----:B------:R-:W-:Y:S05]  /*b9a0*/  BSYNC B0 ;  /* 0x0000000000007941 */ /* 0x000fea0003800000 */
.L_x_323:
[----:B------:R-:W-:Y:S05]  /*b9b0*/  BRA `(.L_x_325) ;  /* 0xfffffff800807947 */ /* 0x000fea000383ffff */
.L_x_312:
[----:B0-----:R0:W1:Y:S02]  /*b9c0*/  SYNCS.PHASECHK.TRANS64.TRYWAIT P0, [R7+URZ], R2 ;  /* 0x00000002070075a7 */ /* 0x001064000800017f */
[----:B-1----:R-:W-:Y:S05]  /*b9d0*/  @!P0 NANOSLEEP.SYNCS 0x989680 ;  /* 0x009896800000895d */ /* 0x002fea0003900000 */
[----:B------:R-:W1:Y:S02]  /*b9e0*/  @!P0 SYNCS.PHASECHK.TRANS64 P0, [R7+URZ], R2 ;  /* 0x00000002070085a7 */ /* 0x000e64000800007f */
[----:B-1----:R-:W-:Y:S05]  /*b9f0*/  @!P0 BRA `(.L_x_312) ;  /* 0xfffffffc00f08947 */ /* 0x002fea000383ffff */
[----:B------:R-:W-:Y:S05]  /*ba00*/  BRA `(.L_x_326) ;  /* 0xfffffff800c07947 */ /* 0x000fea000383ffff */
.L_x_313:
[----:B0-----:R0:W1:Y:S02]  /*ba10*/  SYNCS.PHASECHK.TRANS64.TRYWAIT P0, [R9+URZ], R4 ;  /* 0x00000004090075a7 */ /* 0x001064000800017f */
[----:B-1----:R-:W-:Y:S05]  /*ba20*/  @!P0 NANOSLEEP.SYNCS 0x989680 ;  /* 0x009896800000895d */ /* 0x002fea0003900000 */
[----:B------:R-:W1:Y:S02]  /*ba30*/  @!P0 SYNCS.PHASECHK.TRANS64 P0, [R9+URZ], R4 ;  /* 0x00000004090085a7 */ /* 0x000e64000800007f */
[----:B-1----:R-:W-:Y:S05]  /*ba40*/  @!P0 BRA `(.L_x_313) ;  /* 0xfffffffc00f08947 */ /* 0x002fea000383ffff */
[----:B------:R-:W-:Y:S05]  /*ba50*/  BRA `(.L_x_327) ;  /* 0xfffffff800d07947 */ /* 0x000fea000383ffff */
.L_x_314:
[----:B0-----:R0:W1:Y:S02]  /*ba60*/  SYNCS.PHASECHK.TRANS64.TRYWAIT P0, [R6+URZ], R5 ;  /* 0x00000005060075a7 */ /* 0x001064000800017f */
[----:B-1----:R-:W-:Y:S05]  /*ba70*/  @!P0 NANOSLEEP.SYNCS 0x989680 ;  /* 0x009896800000895d */ /* 0x002fea0003900000 */
[----:B------:R-:W1:Y:S02]  /*ba80*/  @!P0 SYNCS.PHASECHK.TRANS64 P0, [R6+URZ], R5 ;  /* 0x00000005060085a7 */ /* 0x000e64000800007f */
[----:B-1----:R-:W-:Y:S05]  /*ba90*/  @!P0 BRA `(.L_x_314) ;  /* 0xfffffffc00f08947 */ /* 0x002fea000383ffff */
[----:B------:R-:W-:Y:S05]  /*baa0*/  BRA `(.L_x_328) ;  /* 0xfffffff800e07947 */ /* 0x000fea000383ffff */
.L_x_315:
[----:B-1----:R1:W2:Y:S02]  /*bab0*/  SYNCS.PHASECHK.TRANS64.TRYWAIT P0, [R9+URZ], R4 ;  /* 0x00000004090075a7 */ /* 0x0022a4000800017f */
[----:B--2---:R-:W-:Y:S05]  /*bac0*/  @!P0 NANOSLEEP.SYNCS 0x989680 ;  /* 0x009896800000895d */ /* 0x004fea0003900000 */
[----:B------:R-:W2:Y:S02]  /*bad0*/  @!P0 SYNCS.PHASECHK.TRANS64 P0, [R9+URZ], R4 ;  /* 0x00000004090085a7 */ /* 0x000ea4000800007f */
[----:B--2---:R-:W-:Y:S05]  /*bae0*/  @!P0 BRA `(.L_x_315) ;  /* 0xfffffffc00f08947 */ /* 0x004fea000383ffff */
[----:B------:R-:W-:Y:S05]  /*baf0*/  BRA `(.L_x_329) ;  /* 0xfffffff800e87947 */ /* 0x000fea000383ffff */
.L_x_330:
[----:B------:R-:W-:-:S00]  /*bb00*/  BRA `(.L_x_330) ;  /* 0xfffffffc00fc7947 */ /* 0x000fc0000383ffff */
[----:B------:R-:W-:-:S00]  /*bb10*/  NOP ;  /* 0x0000000000007918 */ /* 0x000fc00000000000 */
        /* <DEDUP_REMOVED lines=14> */
.L_x_331:


//--------------------- .nv.global.init           --------------------------
	.section	.nv.global.init,"aw",@progbits
.nv.global.init:
	.type		$str$22,@object
	.size		$str$22,($str$23 - $str$22)
$str$22:
        /*0000*/ 	.byte	0x6b, 0x5f, 0x74, 0x69, 0x6c, 0x65, 0x5f, 0x63, 0x6f, 0x75, 0x6e, 0x74, 0x20, 0x3e, 0x3d, 0x20
        /*0010*/ 	.byte	0x31, 0x00
	.type		$str$23,@object
	.size		$str$23,(__unnamed_1 - $str$23)
$str$23:
        /*0012*/ 	.byte	0x2f, 0x74, 0x6d, 0x70, 0x2f, 0x63, 0x75, 0x74, 0x6c, 0x61, 0x73, 0x73, 0x5f, 0x73, 0x77, 0x65
        /*0022*/ 	.byte	0x65, 0x70, 0x5f, 0x73, 0x72, 0x63, 0x2f, 0x69, 0x6e, 0x63, 0x6c, 0x75, 0x64, 0x65, 0x2f, 0x63
        /*0032*/ 	.byte	0x75, 0x74, 0x6c, 0x61, 0x73, 0x73, 0x2f, 0x67, 0x65, 0x6d, 0x6d, 0x2f, 0x63, 0x6f, 0x6c, 0x6c
        /*0042*/ 	.byte	0x65, 0x63, 0x74, 0x69, 0x76, 0x65, 0x2f, 0x73, 0x6d, 0x39, 0x30, 0x5f, 0x6d, 0x6d, 0x61, 0x5f
        /*0052*/ 	.byte	0x74, 0x6d, 0x61, 0x5f, 0x67, 0x6d, 0x6d, 0x61, 0x5f, 0x73, 0x73, 0x5f, 0x77, 0x61, 0x72, 0x70
        /*0062*/ 	.byte	0x73, 0x70, 0x65, 0x63, 0x69, 0x61, 0x6c, 0x69, 0x7a, 0x65, 0x64, 0x2e, 0x68, 0x70, 0x70, 0x00
	.type		__unnamed_1,@object
	.size		__unnamed_1,(.L_0 - __unnamed_1)
__unnamed_1:
        /*0072*/ 	.byte	0x76, 0x6f, 0x69, 0x64, 0x20, 0x63, 0x75, 0x74, 0x6c, 0x61, 0x73, 0x73, 0x3a, 0x3a, 0x67, 0x65
        /* <DEDUP_REMOVED lines=180> */
        /*0bc2*/ 	.byte	0x3a, 0x3a, 0x69, 0x64, 0x65, 0x6e, 0x74, 0x69, 0x74, 0x79, 0x5d, 0x00
.L_0:


//--------------------- .nv.shared._ZN7cutlass13device_kernelINS_4gemm6kernel13GemmUniversalIN4cute5tupleIJiiiiEEENS1_10collective13CollectiveMmaINS1_34MainloopSm90TmaGmmaWarpSpecializedILi5ENS5_IJNS4_1CILi2EEENSA_ILi1EEESC_EEENS1_32KernelTmaWarpSpecializedPingpongEEENS5_IJNSA_ILi64EEENSA_ILi256EEESG_EEENS_10bfloat16_tENS5_IJlSC_lEEESJ_SK_NS4_8TiledMMAINS4_8MMA_AtomIJNS4_4SM904GMMA28MMA_64x256x16_F32BF16BF16_SSILNSO_5MajorE0ELSQ_0ELNSO_7ScaleInE1ELSR_1EEEEEENS4_6LayoutINS5_IJSC_SC_SC_EEENS5_IJNSA_ILi0EEESW_SW_EEEEENS5_IJNS4_10UnderscoreESZ_SZ_EEEEENS4_13SM90_TMA_LOADENS4_14ComposedLayoutINS4_7SwizzleILi3ELi4ELi3EEENS4_18smem_ptr_flag_bitsILi16EEENSU_INS5_IJNSA_ILi8EEESG_EEENS5_IJSG_SC_EEEEEEEvNS4_8identityENS4_23SM90_TMA_LOAD_MULTICASTES1C_vS1D_EENS_8epilogue10collective6detail29Sm90TmaWarpSpecializedAdapterINS1H_15DefaultEpilogueISJ_SK_SK_NS1G_6thread17LinearCombinationISJ_Li1EffLNS1L_9ScaleType4KindE0ELNS_15FloatRoundStyleE2ESJ_EENS1_15EpilogueDefaultEEEEEvvEEEEvNT_6ParamsE --------------------------
	.section	.nv.shared._ZN7cutlass13device_kernelINS_4gemm6kernel13GemmUniversalIN4cute5tupleIJiiiiEEENS1_10collective13CollectiveMmaINS1_34MainloopSm90TmaGmmaWarpSpecializedILi5ENS5_IJNS4_1CILi2EEENSA_ILi1EEESC_EEENS1_32KernelTmaWarpSpecializedPingpongEEENS5_IJNSA_ILi64EEENSA_ILi256EEESG_EEENS_10bfloat16_tENS5_IJlSC_lEEESJ_SK_NS4_8TiledMMAINS4_8MMA_AtomIJNS4_4SM904GMMA28MMA_64x256x16_F32BF16BF16_SSILNSO_5MajorE0ELSQ_0ELNSO_7ScaleInE1ELSR_1EEEEEENS4_6LayoutINS5_IJSC_SC_SC_EEENS5_IJNSA_ILi0EEESW_SW_EEEEENS5_IJNS4_10UnderscoreESZ_SZ_EEEEENS4_13SM90_TMA_LOADENS4_14ComposedLayoutINS4_7SwizzleILi3ELi4ELi3EEENS4_18smem_ptr_flag_bitsILi16EEENSU_INS5_IJNSA_ILi8EEESG_EEENS5_IJSG_SC_EEEEEEEvNS4_8identityENS4_23SM90_TMA_LOAD_MULTICASTES1C_vS1D_EENS_8epilogue10collective6detail29Sm90TmaWarpSpecializedAdapterINS1H_15DefaultEpilogueISJ_SK_SK_NS1G_6thread17LinearCombinationISJ_Li1EffLNS1L_9ScaleType4KindE0ELNS_15FloatRoundStyleE2ESJ_EENS1_15EpilogueDefaultEEEEEvvEEEEvNT_6ParamsE,"aw",@nobits
	.sectionflags	@""
	.align	16
	.zero		1024


//--------------------- .nv.shared.reserved.0     --------------------------
	.section	.nv.shared.reserved.0,"aw",@nobits
	.weak		__nv_reservedSMEM_offset_0_alias
	.size		__nv_reservedSMEM_offset_0_alias, 0, 0
	.other		__nv_reservedSMEM_offset_0_alias,@"STO_CUDA_RESERVED_SHARED STV_DEFAULT"
__nv_reservedSMEM_offset_0_alias:
	.zero		0


//--------------------- .nv.global                --------------------------
	.section	.nv.global,"aw",@nobits
.nv.global:
	.type		_ZN40_INTERNAL_13ec8c01_4_k_cu_3bcda4db_262054cute1_E,@object
	.size		_ZN40_INTERNAL_13ec8c01_4_k_cu_3bcda4db_262054cute1_E,(_ZN40_INTERNAL_13ec8c01_4_k_cu_3bcda4db_262054cuda3std3__45__cpo6cbeginE - _ZN40_INTERNAL_13ec8c01_4_k_cu_3bcda4db_262054cute1_E)
_ZN40_INTERNAL_13ec8c01_4_k_cu_3bcda4db_262054cute1_E:
	.zero		1
	.type		_ZN40_INTERNAL_13ec8c01_4_k_cu_3bcda4db_262054cuda3std3__45__cpo6cbeginE,@object
	.size		_ZN40_INTERNAL_13ec8c01_4_k_cu_3bcda4db_262054cuda3std3__45__cpo6cbeginE,(_ZN40_INTERNAL_13ec8c01_4_k_cu_3bcda4db_262054cuda3std3__48in_placeE - _ZN40_INTERNAL_13ec8c01_4_k_cu_3bcda4db_262054cuda3std3__45__cpo6cbeginE)
_ZN40_INTERNAL_13ec8c01_4_k_cu_3bcda4db_262054cuda3std3__45__cpo6cbeginE:
	.zero		1
	.type		_ZN40_INTERNAL_13ec8c01_4_k_cu_3bcda4db_262054cuda3std3__48in_placeE,@object
	.size		_ZN40_INTERNAL_13ec8c01_4_k_cu_3bcda4db_262054cuda3std3__48in_placeE,(_ZN40_INTERNAL_13ec8c01_4_k_cu_3bcda4db_262054cuda3std6ranges3__45__cpo9iter_moveE - _ZN40_INTERNAL_13ec8c01_4_k_cu_3bcda4db_262054cuda3std3__48in_placeE)
_ZN40_INTERNAL_13ec8c01_4_k_cu_3bcda4db_262054cuda3std3__48in_placeE:
	.zero		1
	.type		_ZN40_INTERNAL_13ec8c01_4_k_cu_3bcda4db_262054cuda3std6ranges3__45__cpo9iter_moveE,@object
	.size		_ZN40_INTERNAL_13ec8c01_4_k_cu_3bcda4db_262054cuda3std6ranges3__45__cpo9iter_moveE,(_ZN40_INTERNAL_13ec8c01_4_k_cu_3bcda4db_262054cuda3std3__45__cpo5beginE - _ZN40_INTERNAL_13ec8c01_4_k_cu_3bcda4db_262054cuda3std6ranges3__45__cpo9iter_moveE)
_ZN40_INTERNAL_13ec8c01_4_k_cu_3bcda4db_262054cuda3std6ranges3__45__cpo9iter_moveE:
	.zero		1
	.type		_ZN40_INTERNAL_13ec8c01_4_k_cu_3bcda4db_262054cuda3std3__45__cpo5beginE,@object
	.size		_ZN40_INTERNAL_13ec8c01_4_k_cu_3bcda4db_262054cuda3std3__45__cpo5beginE,(_ZN40_INTERNAL_13ec8c01_4_k_cu_3bcda4db_262054cuda3std3__442_GLOBAL__N__13ec8c01_4_k_cu_3bcda4db_262056ignoreE - _ZN40_INTERNAL_13ec8c01_4_k_cu_3bcda4db_262054cuda3std3__45__cpo5beginE)
_ZN40_INTERNAL_13ec8c01_4_k_cu_3bcda4db_262054cuda3std3__45__cpo5beginE:
	.zero		1
	.type		_ZN40_INTERNAL_13ec8c01_4_k_cu_3bcda4db_262054cuda3std3__442_GLOBAL__N__13ec8c01_4_k_cu_3bcda4db_262056ignoreE,@object
	.size		_ZN40_INTERNAL_13ec8c01_4_k_cu_3bcda4db_262054cuda3std3__442_GLOBAL__N__13ec8c01_4_k_cu_3bcda4db_262056ignoreE,(_ZN40_INTERNAL_13ec8c01_4_k_cu_3bcda4db_262054cute7productE - _ZN40_INTERNAL_13ec8c01_4_k_cu_3bcda4db_262054cuda3std3__442_GLOBAL__N__13ec8c01_4_k_cu_3bcda4db_262056ignoreE)
_ZN40_INTERNAL_13ec8c01_4_k_cu_3bcda4db_262054cuda3std3__442_GLOBAL__N__13ec8c01_4_k_cu_3bcda4db_262056ignoreE:
	.zero		1
	.type		_ZN40_INTERNAL_13ec8c01_4_k_cu_3bcda4db_262054cute7productE,@object
	.size		_ZN40_INTERNAL_13ec8c01_4_k_cu_3bcda4db_262054cute7productE,(_ZN40_INTERNAL_13ec8c01_4_k_cu_3bcda4db_262054cuda3std3__45__cpo3endE - _ZN40_INTERNAL_13ec8c01_4_k_cu_3bcda4db_262054cute7productE)
_ZN40_INTERNAL_13ec8c01_4_k_cu_3bcda4db_262054cute7productE:
	.zero		1
	.type		_ZN40_INTERNAL_13ec8c01_4_k_cu_3bcda4db_262054cuda3std3__45__cpo3endE,@object
	.size		_ZN40_INTERNAL_13ec8c01_4_k_cu_3bcda4db_262054cuda3std3__45__cpo3endE,(_ZN40_INTERNAL_13ec8c01_4_k_cu_3bcda4db_262054cuda3std3__419piecewise_constructE - _ZN40_INTERNAL_13ec8c01_4_k_cu_3bcda4db_262054cuda3std3__45__cpo3endE)
_ZN40_INTERNAL_13ec8c01_4_k_cu_3bcda4db_262054cuda3std3__45__cpo3endE:
	.zero		1
	.type		_ZN40_INTERNAL_13ec8c01_4_k_cu_3bcda4db_262054cuda3std3__419piecewise_constructE,@object
	.size		_ZN40_INTERNAL_13ec8c01_4_k_cu_3bcda4db_262054cuda3std3__419piecewise_constructE,(_ZN40_INTERNAL_13ec8c01_4_k_cu_3bcda4db_262054cuda3std3__45__cpo4cendE - _ZN40_INTERNAL_13ec8c01_4_k_cu_3bcda4db_262054cuda3std3__419piecewise_constructE)
_ZN40_INTERNAL_13ec8c01_4_k_cu_3bcda4db_262054cuda3std3__419piecewise_constructE:
	.zero		1
	.type		_ZN40_INTERNAL_13ec8c01_4_k_cu_3bcda4db_262054cuda3std3__45__cpo4cendE,@object
	.size		_ZN40_INTERNAL_13ec8c01_4_k_cu_3bcda4db_262054cuda3std3__45__cpo4cendE,(_ZN40_INTERNAL_13ec8c01_4_k_cu_3bcda4db_262054cuda3std6ranges3__45__cpo4swapE - _ZN40_INTERNAL_13ec8c01_4_k_cu_3bcda4db_262054cuda3std3__45__cpo4cendE)
_ZN40_INTERNAL_13ec8c01_4_k_cu_3bcda4db_262054cuda3std3__45__cpo4cendE:
	.zero		1
	.type		_ZN40_INTERNAL_13ec8c01_4_k_cu_3bcda4db_262054cuda3std6ranges3__45__cpo4swapE,@object
	.size		_ZN40_INTERNAL_13ec8c01_4_k_cu_3bcda4db_262054cuda3std6ranges3__45__cpo4swapE,(.L_8 - _ZN40_INTERNAL_13ec8c01_4_k_cu_3bcda4db_262054cuda3std6ranges3__45__cpo4swapE)
_ZN40_INTERNAL_13ec8c01_4_k_cu_3bcda4db_262054cuda3std6ranges3__45__cpo4swapE:
	.zero		1
.L_8:


//--------------------- .nv.constant0._ZN7cutlass13device_kernelINS_4gemm6kernel13GemmUniversalIN4cute5tupleIJiiiiEEENS1_10collective13CollectiveMmaINS1_34MainloopSm90TmaGmmaWarpSpecializedILi5ENS5_IJNS4_1CILi2EEENSA_ILi1EEESC_EEENS1_32KernelTmaWarpSpecializedPingpongEEENS5_IJNSA_ILi64EEENSA_ILi256EEESG_EEENS_10bfloat16_tENS5_IJlSC_lEEESJ_SK_NS4_8TiledMMAINS4_8MMA_AtomIJNS4_4SM904GMMA28MMA_64x256x16_F32BF16BF16_SSILNSO_5MajorE0ELSQ_0ELNSO_7ScaleInE1ELSR_1EEEEEENS4_6LayoutINS5_IJSC_SC_SC_EEENS5_IJNSA_ILi0EEESW_SW_EEEEENS5_IJNS4_10UnderscoreESZ_SZ_EEEEENS4_13SM90_TMA_LOADENS4_14ComposedLayoutINS4_7SwizzleILi3ELi4ELi3EEENS4_18smem_ptr_flag_bitsILi16EEENSU_INS5_IJNSA_ILi8EEESG_EEENS5_IJSG_SC_EEEEEEEvNS4_8identityENS4_23SM90_TMA_LOAD_MULTICASTES1C_vS1D_EENS_8epilogue10collective6detail29Sm90TmaWarpSpecializedAdapterINS1H_15DefaultEpilogueISJ_SK_SK_NS1G_6thread17LinearCombinationISJ_Li1EffLNS1L_9ScaleType4KindE0ELNS_15FloatRoundStyleE2ESJ_EENS1_15EpilogueDefaultEEEEEvvEEEEvNT_6ParamsE --------------------------
	.section	.nv.constant0._ZN7cutlass13device_kernelINS_4gemm6kernel13GemmUniversalIN4cute5tupleIJiiiiEEENS1_10collective13CollectiveMmaINS1_34MainloopSm90TmaGmmaWarpSpecializedILi5ENS5_IJNS4_1CILi2EEENSA_ILi1EEESC_EEENS1_32KernelTmaWarpSpecializedPingpongEEENS5_IJNSA_ILi64EEENSA_ILi256EEESG_EEENS_10bfloat16_tENS5_IJlSC_lEEESJ_SK_NS4_8TiledMMAINS4_8MMA_AtomIJNS4_4SM904GMMA28MMA_64x256x16_F32BF16BF16_SSILNSO_5MajorE0ELSQ_0ELNSO_7ScaleInE1ELSR_1EEEEEENS4_6LayoutINS5_IJSC_SC_SC_EEENS5_IJNSA_ILi0EEESW_SW_EEEEENS5_IJNS4_10UnderscoreESZ_SZ_EEEEENS4_13SM90_TMA_LOADENS4_14ComposedLayoutINS4_7SwizzleILi3ELi4ELi3EEENS4_18smem_ptr_flag_bitsILi16EEENSU_INS5_IJNSA_ILi8EEESG_EEENS5_IJSG_SC_EEEEEEEvNS4_8identityENS4_23SM90_TMA_LOAD_MULTICASTES1C_vS1D_EENS_8epilogue10collective6detail29Sm90TmaWarpSpecializedAdapterINS1H_15DefaultEpilogueISJ_SK_SK_NS1G_6thread17LinearCombinationISJ_Li1EffLNS1L_9ScaleType4KindE0ELNS_15FloatRoundStyleE2ESJ_EENS1_15EpilogueDefaultEEEEEvvEEEEvNT_6ParamsE,"a",@progbits
	.sectionflags	@""
	.align	4
.nv.constant0._ZN7cutlass13device_kernelINS_4gemm6kernel13GemmUniversalIN4cute5tupleIJiiiiEEENS1_10collective13CollectiveMmaINS1_34MainloopSm90TmaGmmaWarpSpecializedILi5ENS5_IJNS4_1CILi2EEENSA_ILi1EEESC_EEENS1_32KernelTmaWarpSpecializedPingpongEEENS5_IJNSA_ILi64EEENSA_ILi256EEESG_EEENS_10bfloat16_tENS5_IJlSC_lEEESJ_SK_NS4_8TiledMMAINS4_8MMA_AtomIJNS4_4SM904GMMA28MMA_64x256x16_F32BF16BF16_SSILNSO_5MajorE0ELSQ_0ELNSO_7ScaleInE1ELSR_1EEEEEENS4_6LayoutINS5_IJSC_SC_SC_EEENS5_IJNSA_ILi0EEESW_SW_EEEEENS5_IJNS4_10UnderscoreESZ_SZ_EEEEENS4_13SM90_TMA_LOADENS4_14ComposedLayoutINS4_7SwizzleILi3ELi4ELi3EEENS4_18smem_ptr_flag_bitsILi16EEENSU_INS5_IJNSA_ILi8EEESG_EEENS5_IJSG_SC_EEEEEEEvNS4_8identityENS4_23SM90_TMA_LOAD_MULTICASTES1C_vS1D_EENS_8epilogue10collective6detail29Sm90TmaWarpSpecializedAdapterINS1H_15DefaultEpilogueISJ_SK_SK_NS1G_6thread17LinearCombinationISJ_Li1EffLNS1L_9ScaleType4KindE0ELNS_15FloatRoundStyleE2ESJ_EENS1_15EpilogueDefaultEEEEEvvEEEEvNT_6ParamsE:
	.zero		1664


//--------------------- SYMBOLS --------------------------

	.type		.nv.reservedSmem.offset0,@object
	.size		.nv.reservedSmem.offset0,0x4
	.type		__assertfail,@function
